//
// Generated by NVIDIA NVVM Compiler
//
// Compiler Build ID: CL-36424714
// Cuda compilation tools, release 13.0, V13.0.88
// Based on NVVM 20.0.0
//

.version 9.0
.target sm_100
.address_size 64

	// .globl	_ZN3cub18CUB_300001_SM_10006detail11EmptyKernelIvEEvv
// _ZZN3cub18CUB_300001_SM_10006detail4scan16DeviceScanKernelINS2_10policy_hubIiiijN4cuda3std3__44plusIvEEE10Policy1000EN6thrust24THRUST_300001_SM_1000_NS10device_ptrIiEESF_NS0_13ScanTileStateIiLb1EEES9_NS0_8NullTypeEjiLb0ESI_EEvT0_T1_T2_iT3_T4_T5_E12temp_storage has been demoted
// _ZZN3cub18CUB_300001_SM_10006detail4scan16DeviceScanKernelINS2_10policy_hubIiiimN4cuda3std3__44plusIvEEE10Policy1000EN6thrust24THRUST_300001_SM_1000_NS10device_ptrIiEESF_NS0_13ScanTileStateIiLb1EEES9_NS0_8NullTypeEmiLb0ESI_EEvT0_T1_T2_iT3_T4_T5_E12temp_storage has been demoted
.global .align 1 .b8 _ZN30_INTERNAL_e34b3768_4_k_cu_main4cuda3std3__45__cpo5beginE[1];
.global .align 1 .b8 _ZN30_INTERNAL_e34b3768_4_k_cu_main4cuda3std3__45__cpo3endE[1];
.global .align 1 .b8 _ZN30_INTERNAL_e34b3768_4_k_cu_main4cuda3std3__45__cpo6cbeginE[1];
.global .align 1 .b8 _ZN30_INTERNAL_e34b3768_4_k_cu_main4cuda3std3__45__cpo4cendE[1];
.global .align 1 .b8 _ZN30_INTERNAL_e34b3768_4_k_cu_main4cuda3std3__45__cpo6rbeginE[1];
.global .align 1 .b8 _ZN30_INTERNAL_e34b3768_4_k_cu_main4cuda3std3__45__cpo4rendE[1];
.global .align 1 .b8 _ZN30_INTERNAL_e34b3768_4_k_cu_main4cuda3std3__45__cpo7crbeginE[1];
.global .align 1 .b8 _ZN30_INTERNAL_e34b3768_4_k_cu_main4cuda3std3__45__cpo5crendE[1];
.global .align 1 .b8 _ZN30_INTERNAL_e34b3768_4_k_cu_main4cuda3std3__432_GLOBAL__N__e34b3768_4_k_cu_main6ignoreE[1];
.global .align 1 .b8 _ZN30_INTERNAL_e34b3768_4_k_cu_main4cuda3std3__419piecewise_constructE[1];
.global .align 1 .b8 _ZN30_INTERNAL_e34b3768_4_k_cu_main4cuda3std3__48in_placeE[1];
.global .align 1 .b8 _ZN30_INTERNAL_e34b3768_4_k_cu_main4cuda3std3__420unreachable_sentinelE[1];
.global .align 1 .b8 _ZN30_INTERNAL_e34b3768_4_k_cu_main4cuda3std3__47nulloptE[1];
.global .align 1 .b8 _ZN30_INTERNAL_e34b3768_4_k_cu_main4cuda3std3__48unexpectE[1];
.global .align 1 .b8 _ZN30_INTERNAL_e34b3768_4_k_cu_main4cuda3std6ranges3__45__cpo4swapE[1];
.global .align 1 .b8 _ZN30_INTERNAL_e34b3768_4_k_cu_main4cuda3std6ranges3__45__cpo9iter_moveE[1];
.global .align 1 .b8 _ZN30_INTERNAL_e34b3768_4_k_cu_main4cuda3std6ranges3__45__cpo5beginE[1];
.global .align 1 .b8 _ZN30_INTERNAL_e34b3768_4_k_cu_main4cuda3std6ranges3__45__cpo3endE[1];
.global .align 1 .b8 _ZN30_INTERNAL_e34b3768_4_k_cu_main4cuda3std6ranges3__45__cpo6cbeginE[1];
.global .align 1 .b8 _ZN30_INTERNAL_e34b3768_4_k_cu_main4cuda3std6ranges3__45__cpo4cendE[1];
.global .align 1 .b8 _ZN30_INTERNAL_e34b3768_4_k_cu_main4cuda3std6ranges3__45__cpo7advanceE[1];
.global .align 1 .b8 _ZN30_INTERNAL_e34b3768_4_k_cu_main4cuda3std6ranges3__45__cpo9iter_swapE[1];
.global .align 1 .b8 _ZN30_INTERNAL_e34b3768_4_k_cu_main4cuda3std6ranges3__45__cpo4nextE[1];
.global .align 1 .b8 _ZN30_INTERNAL_e34b3768_4_k_cu_main4cuda3std6ranges3__45__cpo4prevE[1];
.global .align 1 .b8 _ZN30_INTERNAL_e34b3768_4_k_cu_main4cuda3std6ranges3__45__cpo4dataE[1];
.global .align 1 .b8 _ZN30_INTERNAL_e34b3768_4_k_cu_main4cuda3std6ranges3__45__cpo5cdataE[1];
.global .align 1 .b8 _ZN30_INTERNAL_e34b3768_4_k_cu_main4cuda3std6ranges3__45__cpo4sizeE[1];
.global .align 1 .b8 _ZN30_INTERNAL_e34b3768_4_k_cu_main4cuda3std6ranges3__45__cpo5ssizeE[1];
.global .align 1 .b8 _ZN30_INTERNAL_e34b3768_4_k_cu_main4cuda3std6ranges3__45__cpo8distanceE[1];
.global .align 1 .b8 _ZN30_INTERNAL_e34b3768_4_k_cu_main6thrust24THRUST_300001_SM_1000_NS8cuda_cub3parE[1];
.global .align 1 .b8 _ZN30_INTERNAL_e34b3768_4_k_cu_main6thrust24THRUST_300001_SM_1000_NS8cuda_cub10par_nosyncE[1];
.global .align 1 .b8 _ZN30_INTERNAL_e34b3768_4_k_cu_main6thrust24THRUST_300001_SM_1000_NS6system6detail10sequential3seqE[1];
.global .align 1 .b8 _ZN30_INTERNAL_e34b3768_4_k_cu_main6thrust24THRUST_300001_SM_1000_NS12placeholders2_1E[1];
.global .align 1 .b8 _ZN30_INTERNAL_e34b3768_4_k_cu_main6thrust24THRUST_300001_SM_1000_NS12placeholders2_2E[1];
.global .align 1 .b8 _ZN30_INTERNAL_e34b3768_4_k_cu_main6thrust24THRUST_300001_SM_1000_NS12placeholders2_3E[1];
.global .align 1 .b8 _ZN30_INTERNAL_e34b3768_4_k_cu_main6thrust24THRUST_300001_SM_1000_NS12placeholders2_4E[1];
.global .align 1 .b8 _ZN30_INTERNAL_e34b3768_4_k_cu_main6thrust24THRUST_300001_SM_1000_NS12placeholders2_5E[1];
.global .align 1 .b8 _ZN30_INTERNAL_e34b3768_4_k_cu_main6thrust24THRUST_300001_SM_1000_NS12placeholders2_6E[1];
.global .align 1 .b8 _ZN30_INTERNAL_e34b3768_4_k_cu_main6thrust24THRUST_300001_SM_1000_NS12placeholders2_7E[1];
.global .align 1 .b8 _ZN30_INTERNAL_e34b3768_4_k_cu_main6thrust24THRUST_300001_SM_1000_NS12placeholders2_8E[1];
.global .align 1 .b8 _ZN30_INTERNAL_e34b3768_4_k_cu_main6thrust24THRUST_300001_SM_1000_NS12placeholders2_9E[1];
.global .align 1 .b8 _ZN30_INTERNAL_e34b3768_4_k_cu_main6thrust24THRUST_300001_SM_1000_NS12placeholders3_10E[1];
.global .align 1 .b8 _ZN30_INTERNAL_e34b3768_4_k_cu_main6thrust24THRUST_300001_SM_1000_NS3seqE[1];

.visible .entry _ZN3cub18CUB_300001_SM_10006detail11EmptyKernelIvEEvv()
{


	ret;

}
	// .globl	_ZN3cub18CUB_300001_SM_10006detail4scan20DeviceScanInitKernelINS0_13ScanTileStateIiLb1EEEEEvT_i
.visible .entry _ZN3cub18CUB_300001_SM_10006detail4scan20DeviceScanInitKernelINS0_13ScanTileStateIiLb1EEEEEvT_i(
	.param .align 8 .b8 _ZN3cub18CUB_300001_SM_10006detail4scan20DeviceScanInitKernelINS0_13ScanTileStateIiLb1EEEEEvT_i_param_0[8],
	.param .u32 _ZN3cub18CUB_300001_SM_10006detail4scan20DeviceScanInitKernelINS0_13ScanTileStateIiLb1EEEEEvT_i_param_1
)
{
	.reg .pred 	%p<5>;
	.reg .b32 	%r<10>;
	.reg .b64 	%rd<7>;

	ld.param.u64 	%rd2, [_ZN3cub18CUB_300001_SM_10006detail4scan20DeviceScanInitKernelINS0_13ScanTileStateIiLb1EEEEEvT_i_param_0];
	ld.param.u32 	%r4, [_ZN3cub18CUB_300001_SM_10006detail4scan20DeviceScanInitKernelINS0_13ScanTileStateIiLb1EEEEEvT_i_param_1];
	cvta.to.global.u64 	%rd1, %rd2;
	mov.u32 	%r1, %ctaid.x;
	mov.u32 	%r5, %ntid.x;
	mov.u32 	%r2, %tid.x;
	mad.lo.s32 	%r3, %r1, %r5, %r2;
	setp.ge.s32 	%p1, %r3, %r4;
	@%p1 bra 	$L__BB1_2;
	mul.wide.s32 	%rd3, %r3, 8;
	add.s64 	%rd4, %rd1, %rd3;
	mov.b32 	%r6, 0;
	mov.b32 	%r7, 99;
	st.global.v2.u32 	[%rd4+256], {%r7, %r6};
$L__BB1_2:
	setp.ne.s32 	%p2, %r1, 0;
	setp.gt.u32 	%p3, %r2, 31;
	or.pred  	%p4, %p2, %p3;
	@%p4 bra 	$L__BB1_4;
	mul.wide.u32 	%rd5, %r2, 8;
	add.s64 	%rd6, %rd1, %rd5;
	mov.b32 	%r9, 0;
	st.global.v2.u32 	[%rd6], {%r9, %r9};
$L__BB1_4:
	ret;

}
	// .globl	_ZN3cub18CUB_300001_SM_10006detail4scan16DeviceScanKernelINS2_10policy_hubIiiijN4cuda3std3__44plusIvEEE10Policy1000EN6thrust24THRUST_300001_SM_1000_NS10device_ptrIiEESF_NS0_13ScanTileStateIiLb1EEES9_NS0_8NullTypeEjiLb0ESI_EEvT0_T1_T2_iT3_T4_T5_
.visible .entry _ZN3cub18CUB_300001_SM_10006detail4scan16DeviceScanKernelINS2_10policy_hubIiiijN4cuda3std3__44plusIvEEE10Policy1000EN6thrust24THRUST_300001_SM_1000_NS10device_ptrIiEESF_NS0_13ScanTileStateIiLb1EEES9_NS0_8NullTypeEjiLb0ESI_EEvT0_T1_T2_iT3_T4_T5_(
	.param .align 8 .b8 _ZN3cub18CUB_300001_SM_10006detail4scan16DeviceScanKernelINS2_10policy_hubIiiijN4cuda3std3__44plusIvEEE10Policy1000EN6thrust24THRUST_300001_SM_1000_NS10device_ptrIiEESF_NS0_13ScanTileStateIiLb1EEES9_NS0_8NullTypeEjiLb0ESI_EEvT0_T1_T2_iT3_T4_T5__param_0[8],
	.param .align 8 .b8 _ZN3cub18CUB_300001_SM_10006detail4scan16DeviceScanKernelINS2_10policy_hubIiiijN4cuda3std3__44plusIvEEE10Policy1000EN6thrust24THRUST_300001_SM_1000_NS10device_ptrIiEESF_NS0_13ScanTileStateIiLb1EEES9_NS0_8NullTypeEjiLb0ESI_EEvT0_T1_T2_iT3_T4_T5__param_1[8],
	.param .align 8 .b8 _ZN3cub18CUB_300001_SM_10006detail4scan16DeviceScanKernelINS2_10policy_hubIiiijN4cuda3std3__44plusIvEEE10Policy1000EN6thrust24THRUST_300001_SM_1000_NS10device_ptrIiEESF_NS0_13ScanTileStateIiLb1EEES9_NS0_8NullTypeEjiLb0ESI_EEvT0_T1_T2_iT3_T4_T5__param_2[8],
	.param .u32 _ZN3cub18CUB_300001_SM_10006detail4scan16DeviceScanKernelINS2_10policy_hubIiiijN4cuda3std3__44plusIvEEE10Policy1000EN6thrust24THRUST_300001_SM_1000_NS10device_ptrIiEESF_NS0_13ScanTileStateIiLb1EEES9_NS0_8NullTypeEjiLb0ESI_EEvT0_T1_T2_iT3_T4_T5__param_3,
	.param .align 1 .b8 _ZN3cub18CUB_300001_SM_10006detail4scan16DeviceScanKernelINS2_10policy_hubIiiijN4cuda3std3__44plusIvEEE10Policy1000EN6thrust24THRUST_300001_SM_1000_NS10device_ptrIiEESF_NS0_13ScanTileStateIiLb1EEES9_NS0_8NullTypeEjiLb0ESI_EEvT0_T1_T2_iT3_T4_T5__param_4[1],
	.param .align 1 .b8 _ZN3cub18CUB_300001_SM_10006detail4scan16DeviceScanKernelINS2_10policy_hubIiiijN4cuda3std3__44plusIvEEE10Policy1000EN6thrust24THRUST_300001_SM_1000_NS10device_ptrIiEESF_NS0_13ScanTileStateIiLb1EEES9_NS0_8NullTypeEjiLb0ESI_EEvT0_T1_T2_iT3_T4_T5__param_5[1],
	.param .u32 _ZN3cub18CUB_300001_SM_10006detail4scan16DeviceScanKernelINS2_10policy_hubIiiijN4cuda3std3__44plusIvEEE10Policy1000EN6thrust24THRUST_300001_SM_1000_NS10device_ptrIiEESF_NS0_13ScanTileStateIiLb1EEES9_NS0_8NullTypeEjiLb0ESI_EEvT0_T1_T2_iT3_T4_T5__param_6
)
.maxntid 384
{
	.reg .pred 	%p<160>;
	.reg .b32 	%r<1050>;
	.reg .b64 	%rd<55>;
	// demoted variable
	.shared .align 16 .b8 _ZZN3cub18CUB_300001_SM_10006detail4scan16DeviceScanKernelINS2_10policy_hubIiiijN4cuda3std3__44plusIvEEE10Policy1000EN6thrust24THRUST_300001_SM_1000_NS10device_ptrIiEESF_NS0_13ScanTileStateIiLb1EEES9_NS0_8NullTypeEjiLb0ESI_EEvT0_T1_T2_iT3_T4_T5_E12temp_storage[33808];
	ld.param.u64 	%rd1, [_ZN3cub18CUB_300001_SM_10006detail4scan16DeviceScanKernelINS2_10policy_hubIiiijN4cuda3std3__44plusIvEEE10Policy1000EN6thrust24THRUST_300001_SM_1000_NS10device_ptrIiEESF_NS0_13ScanTileStateIiLb1EEES9_NS0_8NullTypeEjiLb0ESI_EEvT0_T1_T2_iT3_T4_T5__param_2];
	ld.param.u64 	%rd13, [_ZN3cub18CUB_300001_SM_10006detail4scan16DeviceScanKernelINS2_10policy_hubIiiijN4cuda3std3__44plusIvEEE10Policy1000EN6thrust24THRUST_300001_SM_1000_NS10device_ptrIiEESF_NS0_13ScanTileStateIiLb1EEES9_NS0_8NullTypeEjiLb0ESI_EEvT0_T1_T2_iT3_T4_T5__param_1];
	ld.param.u64 	%rd14, [_ZN3cub18CUB_300001_SM_10006detail4scan16DeviceScanKernelINS2_10policy_hubIiiijN4cuda3std3__44plusIvEEE10Policy1000EN6thrust24THRUST_300001_SM_1000_NS10device_ptrIiEESF_NS0_13ScanTileStateIiLb1EEES9_NS0_8NullTypeEjiLb0ESI_EEvT0_T1_T2_iT3_T4_T5__param_0];
	ld.param.u32 	%r233, [_ZN3cub18CUB_300001_SM_10006detail4scan16DeviceScanKernelINS2_10policy_hubIiiijN4cuda3std3__44plusIvEEE10Policy1000EN6thrust24THRUST_300001_SM_1000_NS10device_ptrIiEESF_NS0_13ScanTileStateIiLb1EEES9_NS0_8NullTypeEjiLb0ESI_EEvT0_T1_T2_iT3_T4_T5__param_3];
	ld.param.u32 	%r234, [_ZN3cub18CUB_300001_SM_10006detail4scan16DeviceScanKernelINS2_10policy_hubIiiijN4cuda3std3__44plusIvEEE10Policy1000EN6thrust24THRUST_300001_SM_1000_NS10device_ptrIiEESF_NS0_13ScanTileStateIiLb1EEES9_NS0_8NullTypeEjiLb0ESI_EEvT0_T1_T2_iT3_T4_T5__param_6];
	cvta.to.global.u64 	%rd2, %rd14;
	cvta.to.global.u64 	%rd3, %rd13;
	mov.u32 	%r235, %ctaid.x;
	add.s32 	%r998, %r233, %r235;
	mul.lo.s32 	%r2, %r998, 8448;
	sub.s32 	%r3, %r234, %r2;
	setp.lt.u32 	%p1, %r3, 8449;
	@%p1 bra 	$L__BB2_26;
	cvt.u64.u32 	%rd37, %r2;
	mov.u32 	%r4, %tid.x;
	and.b32  	%r642, %r4, 31;
	and.b32  	%r643, %r4, 992;
	mul.lo.s32 	%r644, %r643, 22;
	or.b32  	%r645, %r644, %r642;
	cvt.u64.u32 	%rd38, %r645;
	add.s64 	%rd4, %rd38, %rd37;
	shl.b64 	%rd39, %rd4, 2;
	add.s64 	%rd40, %rd2, %rd39;
	ld.global.u32 	%r646, [%rd40];
	ld.global.u32 	%r647, [%rd40+128];
	ld.global.u32 	%r648, [%rd40+256];
	ld.global.u32 	%r649, [%rd40+384];
	ld.global.u32 	%r650, [%rd40+512];
	ld.global.u32 	%r651, [%rd40+640];
	ld.global.u32 	%r652, [%rd40+768];
	ld.global.u32 	%r653, [%rd40+896];
	ld.global.u32 	%r654, [%rd40+1024];
	ld.global.u32 	%r655, [%rd40+1152];
	ld.global.u32 	%r656, [%rd40+1280];
	ld.global.u32 	%r657, [%rd40+1408];
	ld.global.u32 	%r658, [%rd40+1536];
	ld.global.u32 	%r659, [%rd40+1664];
	ld.global.u32 	%r660, [%rd40+1792];
	ld.global.u32 	%r661, [%rd40+1920];
	ld.global.u32 	%r662, [%rd40+2048];
	ld.global.u32 	%r663, [%rd40+2176];
	ld.global.u32 	%r664, [%rd40+2304];
	ld.global.u32 	%r665, [%rd40+2432];
	ld.global.u32 	%r666, [%rd40+2560];
	ld.global.u32 	%r667, [%rd40+2688];
	// begin inline asm
	mov.u32 %r641, %laneid;
	// end inline asm
	shr.u32 	%r6, %r4, 5;
	mad.lo.s32 	%r668, %r6, 704, %r641;
	shl.b32 	%r669, %r668, 2;
	mov.u32 	%r670, _ZZN3cub18CUB_300001_SM_10006detail4scan16DeviceScanKernelINS2_10policy_hubIiiijN4cuda3std3__44plusIvEEE10Policy1000EN6thrust24THRUST_300001_SM_1000_NS10device_ptrIiEESF_NS0_13ScanTileStateIiLb1EEES9_NS0_8NullTypeEjiLb0ESI_EEvT0_T1_T2_iT3_T4_T5_E12temp_storage;
	add.s32 	%r7, %r670, %r669;
	st.shared.u32 	[%r7], %r646;
	st.shared.u32 	[%r7+128], %r647;
	st.shared.u32 	[%r7+256], %r648;
	st.shared.u32 	[%r7+384], %r649;
	st.shared.u32 	[%r7+512], %r650;
	st.shared.u32 	[%r7+640], %r651;
	st.shared.u32 	[%r7+768], %r652;
	st.shared.u32 	[%r7+896], %r653;
	st.shared.u32 	[%r7+1024], %r654;
	st.shared.u32 	[%r7+1152], %r655;
	st.shared.u32 	[%r7+1280], %r656;
	st.shared.u32 	[%r7+1408], %r657;
	st.shared.u32 	[%r7+1536], %r658;
	st.shared.u32 	[%r7+1664], %r659;
	st.shared.u32 	[%r7+1792], %r660;
	st.shared.u32 	[%r7+1920], %r661;
	st.shared.u32 	[%r7+2048], %r662;
	st.shared.u32 	[%r7+2176], %r663;
	st.shared.u32 	[%r7+2304], %r664;
	st.shared.u32 	[%r7+2432], %r665;
	st.shared.u32 	[%r7+2560], %r666;
	st.shared.u32 	[%r7+2688], %r667;
	bar.warp.sync 	-1;
	mad.lo.s32 	%r8, %r641, 84, %r7;
	ld.shared.v2.u32 	{%r9, %r10}, [%r8];
	ld.shared.v2.u32 	{%r11, %r12}, [%r8+8];
	ld.shared.v2.u32 	{%r13, %r14}, [%r8+16];
	ld.shared.v2.u32 	{%r15, %r16}, [%r8+24];
	ld.shared.v2.u32 	{%r17, %r18}, [%r8+32];
	ld.shared.v2.u32 	{%r19, %r20}, [%r8+40];
	ld.shared.v2.u32 	{%r21, %r22}, [%r8+48];
	ld.shared.v2.u32 	{%r23, %r24}, [%r8+56];
	ld.shared.v2.u32 	{%r25, %r26}, [%r8+64];
	ld.shared.v2.u32 	{%r27, %r28}, [%r8+72];
	ld.shared.v2.u32 	{%r29, %r30}, [%r8+80];
	bar.sync 	0;
	setp.ne.s32 	%p104, %r998, 0;
	@%p104 bra 	$L__BB2_6;
	add.s32 	%r892, %r10, %r9;
	add.s32 	%r893, %r11, %r892;
	add.s32 	%r894, %r12, %r893;
	add.s32 	%r895, %r13, %r894;
	add.s32 	%r896, %r14, %r895;
	add.s32 	%r897, %r15, %r896;
	add.s32 	%r898, %r16, %r897;
	add.s32 	%r899, %r17, %r898;
	add.s32 	%r900, %r18, %r899;
	add.s32 	%r901, %r19, %r900;
	add.s32 	%r902, %r20, %r901;
	add.s32 	%r903, %r21, %r902;
	add.s32 	%r904, %r22, %r903;
	add.s32 	%r905, %r23, %r904;
	add.s32 	%r906, %r24, %r905;
	add.s32 	%r907, %r25, %r906;
	add.s32 	%r908, %r26, %r907;
	add.s32 	%r909, %r27, %r908;
	add.s32 	%r910, %r28, %r909;
	add.s32 	%r911, %r29, %r910;
	add.s32 	%r866, %r30, %r911;
	mov.b32 	%r864, 1;
	mov.b32 	%r889, 0;
	mov.b32 	%r891, -1;
	// begin inline asm
	{  .reg .s32 r0;  .reg .pred p;  shfl.sync.up.b32 r0|p, %r866, %r864, %r889, %r891;  @p add.s32 r0, r0, %r866;  mov.s32 %r862, r0;}
	// end inline asm
	mov.b32 	%r870, 2;
	// begin inline asm
	{  .reg .s32 r0;  .reg .pred p;  shfl.sync.up.b32 r0|p, %r862, %r870, %r889, %r891;  @p add.s32 r0, r0, %r862;  mov.s32 %r868, r0;}
	// end inline asm
	mov.b32 	%r876, 4;
	// begin inline asm
	{  .reg .s32 r0;  .reg .pred p;  shfl.sync.up.b32 r0|p, %r868, %r876, %r889, %r891;  @p add.s32 r0, r0, %r868;  mov.s32 %r874, r0;}
	// end inline asm
	mov.b32 	%r882, 8;
	// begin inline asm
	{  .reg .s32 r0;  .reg .pred p;  shfl.sync.up.b32 r0|p, %r874, %r882, %r889, %r891;  @p add.s32 r0, r0, %r874;  mov.s32 %r880, r0;}
	// end inline asm
	mov.b32 	%r888, 16;
	// begin inline asm
	{  .reg .s32 r0;  .reg .pred p;  shfl.sync.up.b32 r0|p, %r880, %r888, %r889, %r891;  @p add.s32 r0, r0, %r880;  mov.s32 %r886, r0;}
	// end inline asm
	setp.ne.s32 	%p146, %r641, 31;
	@%p146 bra 	$L__BB2_4;
	shl.b32 	%r912, %r6, 2;
	add.s32 	%r914, %r670, %r912;
	st.shared.u32 	[%r914+16], %r886;
$L__BB2_4:
	sub.s32 	%r915, %r886, %r866;
	bar.sync 	0;
	ld.shared.v4.u32 	{%r916, %r917, %r918, %r919}, [_ZZN3cub18CUB_300001_SM_10006detail4scan16DeviceScanKernelINS2_10policy_hubIiiijN4cuda3std3__44plusIvEEE10Policy1000EN6thrust24THRUST_300001_SM_1000_NS10device_ptrIiEESF_NS0_13ScanTileStateIiLb1EEES9_NS0_8NullTypeEjiLb0ESI_EEvT0_T1_T2_iT3_T4_T5_E12temp_storage+16];
	add.s32 	%r920, %r917, %r916;
	setp.eq.s32 	%p147, %r6, 2;
	selp.b32 	%r921, %r920, %r916, %p147;
	add.s32 	%r922, %r920, %r918;
	setp.eq.s32 	%p148, %r6, 3;
	selp.b32 	%r923, %r922, %r921, %p148;
	add.s32 	%r924, %r922, %r919;
	setp.eq.s32 	%p149, %r6, 4;
	selp.b32 	%r925, %r924, %r923, %p149;
	ld.shared.v4.u32 	{%r926, %r927, %r928, %r929}, [_ZZN3cub18CUB_300001_SM_10006detail4scan16DeviceScanKernelINS2_10policy_hubIiiijN4cuda3std3__44plusIvEEE10Policy1000EN6thrust24THRUST_300001_SM_1000_NS10device_ptrIiEESF_NS0_13ScanTileStateIiLb1EEES9_NS0_8NullTypeEjiLb0ESI_EEvT0_T1_T2_iT3_T4_T5_E12temp_storage+32];
	add.s32 	%r930, %r924, %r926;
	setp.eq.s32 	%p150, %r6, 5;
	selp.b32 	%r931, %r930, %r925, %p150;
	add.s32 	%r932, %r930, %r927;
	setp.eq.s32 	%p151, %r6, 6;
	selp.b32 	%r933, %r932, %r931, %p151;
	add.s32 	%r934, %r932, %r928;
	setp.eq.s32 	%p152, %r6, 7;
	selp.b32 	%r935, %r934, %r933, %p152;
	add.s32 	%r936, %r934, %r929;
	setp.eq.s32 	%p153, %r6, 8;
	selp.b32 	%r937, %r936, %r935, %p153;
	ld.shared.v4.u32 	{%r938, %r939, %r940, %r941}, [_ZZN3cub18CUB_300001_SM_10006detail4scan16DeviceScanKernelINS2_10policy_hubIiiijN4cuda3std3__44plusIvEEE10Policy1000EN6thrust24THRUST_300001_SM_1000_NS10device_ptrIiEESF_NS0_13ScanTileStateIiLb1EEES9_NS0_8NullTypeEjiLb0ESI_EEvT0_T1_T2_iT3_T4_T5_E12temp_storage+48];
	add.s32 	%r942, %r936, %r938;
	setp.eq.s32 	%p154, %r6, 9;
	selp.b32 	%r943, %r942, %r937, %p154;
	add.s32 	%r944, %r942, %r939;
	setp.eq.s32 	%p155, %r6, 10;
	selp.b32 	%r945, %r944, %r943, %p155;
	add.s32 	%r946, %r944, %r940;
	setp.eq.s32 	%p156, %r6, 11;
	selp.b32 	%r947, %r946, %r945, %p156;
	add.s32 	%r33, %r946, %r941;
	setp.lt.u32 	%p157, %r4, 32;
	setp.eq.s32 	%p158, %r641, 0;
	selp.b32 	%r948, 0, %r915, %p158;
	add.s32 	%r949, %r947, %r948;
	selp.b32 	%r1012, %r915, %r949, %p157;
	setp.ne.s32 	%p159, %r4, 0;
	@%p159 bra 	$L__BB2_25;
	add.s64 	%rd52, %rd1, 256;
	mov.b32 	%r950, 101;
	// begin inline asm
	st.relaxed.gpu.v2.u32 [%rd52], {%r950, %r33};
	// end inline asm
	mov.b32 	%r1012, 0;
	bra.uni 	$L__BB2_25;
$L__BB2_6:
	add.s32 	%r701, %r10, %r9;
	add.s32 	%r702, %r11, %r701;
	add.s32 	%r703, %r12, %r702;
	add.s32 	%r704, %r13, %r703;
	add.s32 	%r705, %r14, %r704;
	add.s32 	%r706, %r15, %r705;
	add.s32 	%r707, %r16, %r706;
	add.s32 	%r708, %r17, %r707;
	add.s32 	%r709, %r18, %r708;
	add.s32 	%r710, %r19, %r709;
	add.s32 	%r711, %r20, %r710;
	add.s32 	%r712, %r21, %r711;
	add.s32 	%r713, %r22, %r712;
	add.s32 	%r714, %r23, %r713;
	add.s32 	%r715, %r24, %r714;
	add.s32 	%r716, %r25, %r715;
	add.s32 	%r717, %r26, %r716;
	add.s32 	%r718, %r27, %r717;
	add.s32 	%r719, %r28, %r718;
	add.s32 	%r720, %r29, %r719;
	add.s32 	%r675, %r30, %r720;
	mov.b32 	%r673, 1;
	mov.b32 	%r698, 0;
	mov.b32 	%r700, -1;
	// begin inline asm
	{  .reg .s32 r0;  .reg .pred p;  shfl.sync.up.b32 r0|p, %r675, %r673, %r698, %r700;  @p add.s32 r0, r0, %r675;  mov.s32 %r671, r0;}
	// end inline asm
	mov.b32 	%r679, 2;
	// begin inline asm
	{  .reg .s32 r0;  .reg .pred p;  shfl.sync.up.b32 r0|p, %r671, %r679, %r698, %r700;  @p add.s32 r0, r0, %r671;  mov.s32 %r677, r0;}
	// end inline asm
	mov.b32 	%r685, 4;
	// begin inline asm
	{  .reg .s32 r0;  .reg .pred p;  shfl.sync.up.b32 r0|p, %r677, %r685, %r698, %r700;  @p add.s32 r0, r0, %r677;  mov.s32 %r683, r0;}
	// end inline asm
	mov.b32 	%r691, 8;
	// begin inline asm
	{  .reg .s32 r0;  .reg .pred p;  shfl.sync.up.b32 r0|p, %r683, %r691, %r698, %r700;  @p add.s32 r0, r0, %r683;  mov.s32 %r689, r0;}
	// end inline asm
	mov.b32 	%r697, 16;
	// begin inline asm
	{  .reg .s32 r0;  .reg .pred p;  shfl.sync.up.b32 r0|p, %r689, %r697, %r698, %r700;  @p add.s32 r0, r0, %r689;  mov.s32 %r695, r0;}
	// end inline asm
	setp.ne.s32 	%p105, %r641, 31;
	@%p105 bra 	$L__BB2_8;
	shl.b32 	%r721, %r6, 2;
	add.s32 	%r723, %r670, %r721;
	st.shared.u32 	[%r723+16], %r695;
$L__BB2_8:
	sub.s32 	%r724, %r695, %r675;
	bar.sync 	0;
	ld.shared.v4.u32 	{%r725, %r726, %r727, %r728}, [_ZZN3cub18CUB_300001_SM_10006detail4scan16DeviceScanKernelINS2_10policy_hubIiiijN4cuda3std3__44plusIvEEE10Policy1000EN6thrust24THRUST_300001_SM_1000_NS10device_ptrIiEESF_NS0_13ScanTileStateIiLb1EEES9_NS0_8NullTypeEjiLb0ESI_EEvT0_T1_T2_iT3_T4_T5_E12temp_storage+16];
	add.s32 	%r729, %r726, %r725;
	setp.eq.s32 	%p106, %r6, 2;
	selp.b32 	%r730, %r729, %r725, %p106;
	add.s32 	%r731, %r729, %r727;
	setp.eq.s32 	%p107, %r6, 3;
	selp.b32 	%r732, %r731, %r730, %p107;
	add.s32 	%r733, %r731, %r728;
	setp.eq.s32 	%p108, %r6, 4;
	selp.b32 	%r734, %r733, %r732, %p108;
	ld.shared.v4.u32 	{%r735, %r736, %r737, %r738}, [_ZZN3cub18CUB_300001_SM_10006detail4scan16DeviceScanKernelINS2_10policy_hubIiiijN4cuda3std3__44plusIvEEE10Policy1000EN6thrust24THRUST_300001_SM_1000_NS10device_ptrIiEESF_NS0_13ScanTileStateIiLb1EEES9_NS0_8NullTypeEjiLb0ESI_EEvT0_T1_T2_iT3_T4_T5_E12temp_storage+32];
	add.s32 	%r739, %r733, %r735;
	setp.eq.s32 	%p109, %r6, 5;
	selp.b32 	%r740, %r739, %r734, %p109;
	add.s32 	%r741, %r739, %r736;
	setp.eq.s32 	%p110, %r6, 6;
	selp.b32 	%r742, %r741, %r740, %p110;
	add.s32 	%r743, %r741, %r737;
	setp.eq.s32 	%p111, %r6, 7;
	selp.b32 	%r744, %r743, %r742, %p111;
	add.s32 	%r745, %r743, %r738;
	setp.eq.s32 	%p112, %r6, 8;
	selp.b32 	%r746, %r745, %r744, %p112;
	ld.shared.v4.u32 	{%r747, %r748, %r749, %r750}, [_ZZN3cub18CUB_300001_SM_10006detail4scan16DeviceScanKernelINS2_10policy_hubIiiijN4cuda3std3__44plusIvEEE10Policy1000EN6thrust24THRUST_300001_SM_1000_NS10device_ptrIiEESF_NS0_13ScanTileStateIiLb1EEES9_NS0_8NullTypeEjiLb0ESI_EEvT0_T1_T2_iT3_T4_T5_E12temp_storage+48];
	add.s32 	%r751, %r745, %r747;
	setp.eq.s32 	%p113, %r6, 9;
	selp.b32 	%r752, %r751, %r746, %p113;
	add.s32 	%r753, %r751, %r748;
	setp.eq.s32 	%p114, %r6, 10;
	selp.b32 	%r754, %r753, %r752, %p114;
	add.s32 	%r755, %r753, %r749;
	setp.eq.s32 	%p115, %r6, 11;
	selp.b32 	%r756, %r755, %r754, %p115;
	add.s32 	%r37, %r755, %r750;
	setp.gt.u32 	%p116, %r4, 31;
	setp.lt.u32 	%p117, %r4, 32;
	setp.eq.s32 	%p118, %r641, 0;
	selp.b32 	%r757, 0, %r724, %p118;
	add.s32 	%r1011, %r756, %r757;
	selp.b32 	%r39, %r724, %r1011, %p117;
	@%p116 bra 	$L__BB2_24;
	setp.ne.s32 	%p119, %r4, 0;
	mul.wide.s32 	%rd41, %r998, 8;
	add.s64 	%rd5, %rd1, %rd41;
	@%p119 bra 	$L__BB2_11;
	st.shared.u32 	[_ZZN3cub18CUB_300001_SM_10006detail4scan16DeviceScanKernelINS2_10policy_hubIiiijN4cuda3std3__44plusIvEEE10Policy1000EN6thrust24THRUST_300001_SM_1000_NS10device_ptrIiEESF_NS0_13ScanTileStateIiLb1EEES9_NS0_8NullTypeEjiLb0ESI_EEvT0_T1_T2_iT3_T4_T5_E12temp_storage+12], %r37;
	add.s64 	%rd42, %rd5, 256;
	mov.b32 	%r758, 100;
	// begin inline asm
	st.relaxed.gpu.v2.u32 [%rd42], {%r758, %r37};
	// end inline asm
$L__BB2_11:
	not.b32 	%r764, %r4;
	add.s32 	%r1006, %r998, %r764;
	mov.b32 	%r760, 830;
	// begin inline asm
	nanosleep.u32 %r760;
	// end inline asm
	mul.wide.s32 	%rd44, %r1006, 8;
	add.s64 	%rd45, %rd1, %rd44;
	add.s64 	%rd43, %rd45, 256;
	// begin inline asm
	ld.relaxed.gpu.v2.u32 {%r1008, %r1000}, [%rd43];
	// end inline asm
	mov.b32 	%r1001, 952;
$L__BB2_12:
	setp.eq.s32 	%p120, %r1008, 99;
	mov.b32 	%r765, -1;
	vote.sync.any.pred 	%p121, %p120, %r765;
	not.pred 	%p122, %p121;
	@%p122 bra 	$L__BB2_14;
	mul.lo.s32 	%r860, %r998, 16807;
	and.b32  	%r998, %r860, 2147483647;
	add.s32 	%r861, %r1001, 1;
	rem.u32 	%r857, %r998, %r861;
	// begin inline asm
	nanosleep.u32 %r857;
	// end inline asm
	shr.u32 	%r1001, %r1001, 1;
	// begin inline asm
	ld.relaxed.gpu.v2.u32 {%r1008, %r1000}, [%rd43];
	// end inline asm
	bra.uni 	$L__BB2_12;
$L__BB2_14:
	setp.eq.s32 	%p123, %r1008, 101;
	mov.b32 	%r792, -1;
	vote.sync.ballot.b32 	%r794, %p123, %r792;
	// begin inline asm
	mov.u32 %r767, %lanemask_ge;
	// end inline asm
	and.b32  	%r795, %r794, %r767;
	or.b32  	%r796, %r795, -2147483648;
	add.s32 	%r797, %r796, -1;
	not.b32 	%r798, %r796;
	and.b32  	%r799, %r798, %r797;
	popc.b32 	%r771, %r799;
	mov.b32 	%r770, 1;
	// begin inline asm
	shfl.sync.down.b32 %r768, %r1000, %r770, %r771, %r792;
	// end inline asm
	setp.lt.s32 	%p125, %r641, %r771;
	selp.b32 	%r800, %r768, 0, %p125;
	add.s32 	%r774, %r800, %r1000;
	mov.b32 	%r775, 2;
	// begin inline asm
	shfl.sync.down.b32 %r773, %r774, %r775, %r771, %r792;
	// end inline asm
	add.s32 	%r54, %r641, 2;
	setp.gt.s32 	%p126, %r54, %r771;
	selp.b32 	%r801, 0, %r773, %p126;
	add.s32 	%r779, %r774, %r801;
	mov.b32 	%r780, 4;
	// begin inline asm
	shfl.sync.down.b32 %r778, %r779, %r780, %r771, %r792;
	// end inline asm
	add.s32 	%r55, %r641, 4;
	setp.gt.s32 	%p127, %r55, %r771;
	selp.b32 	%r802, 0, %r778, %p127;
	add.s32 	%r784, %r779, %r802;
	mov.b32 	%r785, 8;
	// begin inline asm
	shfl.sync.down.b32 %r783, %r784, %r785, %r771, %r792;
	// end inline asm
	add.s32 	%r56, %r641, 8;
	setp.gt.s32 	%p128, %r56, %r771;
	selp.b32 	%r803, 0, %r783, %p128;
	add.s32 	%r789, %r784, %r803;
	mov.b32 	%r790, 16;
	// begin inline asm
	shfl.sync.down.b32 %r788, %r789, %r790, %r771, %r792;
	// end inline asm
	add.s32 	%r57, %r641, 16;
	setp.gt.s32 	%p129, %r57, %r771;
	selp.b32 	%r804, 0, %r788, %p129;
	add.s32 	%r1005, %r789, %r804;
	add.s64 	%rd7, %rd1, 256;
	mov.b32 	%r1002, 952;
$L__BB2_15:
	setp.ne.s32 	%p130, %r1008, 101;
	mov.b32 	%r805, -1;
	vote.sync.all.pred 	%p131, %p130, %r805;
	not.pred 	%p132, %p131;
	@%p132 bra 	$L__BB2_20;
	shr.u32 	%r1002, %r1002, 1;
	mul.wide.s32 	%rd48, %r1006, 8;
	add.s64 	%rd49, %rd7, %rd48;
	add.s64 	%rd47, %rd49, -256;
	// begin inline asm
	ld.relaxed.gpu.v2.u32 {%r1008, %r1009}, [%rd47];
	// end inline asm
	mov.u32 	%r1010, %r1002;
$L__BB2_17:
	setp.eq.s32 	%p136, %r1008, 99;
	mov.b32 	%r813, -1;
	vote.sync.any.pred 	%p137, %p136, %r813;
	not.pred 	%p138, %p137;
	@%p138 bra 	$L__BB2_19;
	mul.lo.s32 	%r855, %r998, 16807;
	and.b32  	%r998, %r855, 2147483647;
	add.s32 	%r856, %r1010, 1;
	rem.u32 	%r852, %r998, %r856;
	// begin inline asm
	nanosleep.u32 %r852;
	// end inline asm
	shr.u32 	%r1010, %r1010, 1;
	// begin inline asm
	ld.relaxed.gpu.v2.u32 {%r1008, %r1009}, [%rd47];
	// end inline asm
	bra.uni 	$L__BB2_17;
$L__BB2_19:
	setp.eq.s32 	%p139, %r1008, 101;
	mov.b32 	%r839, -1;
	vote.sync.ballot.b32 	%r840, %p139, %r839;
	and.b32  	%r841, %r840, %r767;
	or.b32  	%r842, %r841, -2147483648;
	add.s32 	%r843, %r842, -1;
	not.b32 	%r844, %r842;
	and.b32  	%r845, %r844, %r843;
	popc.b32 	%r818, %r845;
	mov.b32 	%r817, 1;
	// begin inline asm
	shfl.sync.down.b32 %r815, %r1009, %r817, %r818, %r839;
	// end inline asm
	setp.lt.s32 	%p141, %r641, %r818;
	selp.b32 	%r846, %r815, 0, %p141;
	add.s32 	%r821, %r846, %r1009;
	mov.b32 	%r822, 2;
	// begin inline asm
	shfl.sync.down.b32 %r820, %r821, %r822, %r818, %r839;
	// end inline asm
	setp.gt.s32 	%p142, %r54, %r818;
	selp.b32 	%r847, 0, %r820, %p142;
	add.s32 	%r826, %r821, %r847;
	mov.b32 	%r827, 4;
	// begin inline asm
	shfl.sync.down.b32 %r825, %r826, %r827, %r818, %r839;
	// end inline asm
	setp.gt.s32 	%p143, %r55, %r818;
	selp.b32 	%r848, 0, %r825, %p143;
	add.s32 	%r831, %r826, %r848;
	mov.b32 	%r832, 8;
	// begin inline asm
	shfl.sync.down.b32 %r830, %r831, %r832, %r818, %r839;
	// end inline asm
	setp.gt.s32 	%p144, %r56, %r818;
	selp.b32 	%r849, 0, %r830, %p144;
	add.s32 	%r836, %r831, %r849;
	mov.b32 	%r837, 16;
	// begin inline asm
	shfl.sync.down.b32 %r835, %r836, %r837, %r818, %r839;
	// end inline asm
	setp.gt.s32 	%p145, %r57, %r818;
	selp.b32 	%r850, 0, %r835, %p145;
	add.s32 	%r851, %r850, %r1005;
	add.s32 	%r1005, %r851, %r836;
	add.s32 	%r1006, %r1006, -32;
	bra.uni 	$L__BB2_15;
$L__BB2_20:
	@%p119 bra 	$L__BB2_22;
	add.s32 	%r808, %r1005, %r37;
	add.s64 	%rd46, %rd5, 256;
	mov.b32 	%r807, 101;
	// begin inline asm
	st.relaxed.gpu.v2.u32 [%rd46], {%r807, %r808};
	// end inline asm
	st.shared.u32 	[_ZZN3cub18CUB_300001_SM_10006detail4scan16DeviceScanKernelINS2_10policy_hubIiiijN4cuda3std3__44plusIvEEE10Policy1000EN6thrust24THRUST_300001_SM_1000_NS10device_ptrIiEESF_NS0_13ScanTileStateIiLb1EEES9_NS0_8NullTypeEjiLb0ESI_EEvT0_T1_T2_iT3_T4_T5_E12temp_storage+4], %r1005;
	st.shared.u32 	[_ZZN3cub18CUB_300001_SM_10006detail4scan16DeviceScanKernelINS2_10policy_hubIiiijN4cuda3std3__44plusIvEEE10Policy1000EN6thrust24THRUST_300001_SM_1000_NS10device_ptrIiEESF_NS0_13ScanTileStateIiLb1EEES9_NS0_8NullTypeEjiLb0ESI_EEvT0_T1_T2_iT3_T4_T5_E12temp_storage+8], %r808;
$L__BB2_22:
	setp.ne.s32 	%p134, %r641, 0;
	mov.u32 	%r1011, %r39;
	@%p134 bra 	$L__BB2_24;
	st.shared.u32 	[_ZZN3cub18CUB_300001_SM_10006detail4scan16DeviceScanKernelINS2_10policy_hubIiiijN4cuda3std3__44plusIvEEE10Policy1000EN6thrust24THRUST_300001_SM_1000_NS10device_ptrIiEESF_NS0_13ScanTileStateIiLb1EEES9_NS0_8NullTypeEjiLb0ESI_EEvT0_T1_T2_iT3_T4_T5_E12temp_storage+76], %r1005;
	mov.u32 	%r1011, %r1005;
$L__BB2_24:
	bar.sync 	0;
	setp.eq.s32 	%p135, %r4, 0;
	ld.shared.u32 	%r809, [_ZZN3cub18CUB_300001_SM_10006detail4scan16DeviceScanKernelINS2_10policy_hubIiiijN4cuda3std3__44plusIvEEE10Policy1000EN6thrust24THRUST_300001_SM_1000_NS10device_ptrIiEESF_NS0_13ScanTileStateIiLb1EEES9_NS0_8NullTypeEjiLb0ESI_EEvT0_T1_T2_iT3_T4_T5_E12temp_storage+76];
	selp.b32 	%r810, 0, %r809, %p135;
	add.s32 	%r1012, %r810, %r1011;
$L__BB2_25:
	add.s32 	%r953, %r1012, %r9;
	add.s32 	%r954, %r10, %r953;
	add.s32 	%r955, %r11, %r954;
	add.s32 	%r956, %r12, %r955;
	add.s32 	%r957, %r13, %r956;
	add.s32 	%r958, %r14, %r957;
	add.s32 	%r959, %r15, %r958;
	add.s32 	%r960, %r16, %r959;
	add.s32 	%r961, %r17, %r960;
	add.s32 	%r962, %r18, %r961;
	add.s32 	%r963, %r19, %r962;
	add.s32 	%r964, %r20, %r963;
	add.s32 	%r965, %r21, %r964;
	add.s32 	%r966, %r22, %r965;
	add.s32 	%r967, %r23, %r966;
	add.s32 	%r968, %r24, %r967;
	add.s32 	%r969, %r25, %r968;
	add.s32 	%r970, %r26, %r969;
	add.s32 	%r971, %r27, %r970;
	add.s32 	%r972, %r28, %r971;
	add.s32 	%r973, %r29, %r972;
	add.s32 	%r974, %r30, %r973;
	bar.sync 	0;
	st.shared.v2.u32 	[%r8], {%r953, %r954};
	st.shared.v2.u32 	[%r8+8], {%r955, %r956};
	st.shared.v2.u32 	[%r8+16], {%r957, %r958};
	st.shared.v2.u32 	[%r8+24], {%r959, %r960};
	st.shared.v2.u32 	[%r8+32], {%r961, %r962};
	st.shared.v2.u32 	[%r8+40], {%r963, %r964};
	st.shared.v2.u32 	[%r8+48], {%r965, %r966};
	st.shared.v2.u32 	[%r8+56], {%r967, %r968};
	st.shared.v2.u32 	[%r8+64], {%r969, %r970};
	st.shared.v2.u32 	[%r8+72], {%r971, %r972};
	st.shared.v2.u32 	[%r8+80], {%r973, %r974};
	bar.warp.sync 	-1;
	ld.shared.u32 	%r975, [%r7];
	ld.shared.u32 	%r976, [%r7+128];
	ld.shared.u32 	%r977, [%r7+256];
	ld.shared.u32 	%r978, [%r7+384];
	ld.shared.u32 	%r979, [%r7+512];
	ld.shared.u32 	%r980, [%r7+640];
	ld.shared.u32 	%r981, [%r7+768];
	ld.shared.u32 	%r982, [%r7+896];
	ld.shared.u32 	%r983, [%r7+1024];
	ld.shared.u32 	%r984, [%r7+1152];
	ld.shared.u32 	%r985, [%r7+1280];
	ld.shared.u32 	%r986, [%r7+1408];
	ld.shared.u32 	%r987, [%r7+1536];
	ld.shared.u32 	%r988, [%r7+1664];
	ld.shared.u32 	%r989, [%r7+1792];
	ld.shared.u32 	%r990, [%r7+1920];
	ld.shared.u32 	%r991, [%r7+2048];
	ld.shared.u32 	%r992, [%r7+2176];
	ld.shared.u32 	%r993, [%r7+2304];
	ld.shared.u32 	%r994, [%r7+2432];
	ld.shared.u32 	%r995, [%r7+2560];
	ld.shared.u32 	%r996, [%r7+2688];
	add.s64 	%rd54, %rd3, %rd39;
	st.global.u32 	[%rd54], %r975;
	st.global.u32 	[%rd54+128], %r976;
	st.global.u32 	[%rd54+256], %r977;
	st.global.u32 	[%rd54+384], %r978;
	st.global.u32 	[%rd54+512], %r979;
	st.global.u32 	[%rd54+640], %r980;
	st.global.u32 	[%rd54+768], %r981;
	st.global.u32 	[%rd54+896], %r982;
	st.global.u32 	[%rd54+1024], %r983;
	st.global.u32 	[%rd54+1152], %r984;
	st.global.u32 	[%rd54+1280], %r985;
	st.global.u32 	[%rd54+1408], %r986;
	st.global.u32 	[%rd54+1536], %r987;
	st.global.u32 	[%rd54+1664], %r988;
	st.global.u32 	[%rd54+1792], %r989;
	st.global.u32 	[%rd54+1920], %r990;
	st.global.u32 	[%rd54+2048], %r991;
	st.global.u32 	[%rd54+2176], %r992;
	st.global.u32 	[%rd54+2304], %r993;
	st.global.u32 	[%rd54+2432], %r994;
	st.global.u32 	[%rd54+2560], %r995;
	st.global.u32 	[%rd54+2688], %r996;
	bra.uni 	$L__BB2_140;
$L__BB2_26:
	setp.eq.s32 	%p2, %r3, 0;
	@%p2 bra 	$L__BB2_140;
	mul.wide.u32 	%rd15, %r2, 4;
	add.s64 	%rd16, %rd2, %rd15;
	mov.u32 	%r82, %tid.x;
	ld.global.u32 	%r1034, [%rd16];
	and.b32  	%r236, %r82, 31;
	and.b32  	%r237, %r82, 992;
	mul.lo.s32 	%r238, %r237, 22;
	or.b32  	%r84, %r238, %r236;
	setp.ge.u32 	%p3, %r84, %r3;
	shl.b32 	%r239, %r84, 2;
	cvt.u64.u32 	%rd17, %r239;
	add.s64 	%rd9, %rd16, %rd17;
	mov.u32 	%r1013, %r1034;
	@%p3 bra 	$L__BB2_29;
	ld.global.u32 	%r1013, [%rd9];
$L__BB2_29:
	add.s32 	%r240, %r84, 32;
	setp.ge.u32 	%p4, %r240, %r3;
	mov.u32 	%r1014, %r1034;
	@%p4 bra 	$L__BB2_31;
	ld.global.u32 	%r1014, [%rd9+128];
$L__BB2_31:
	add.s32 	%r89, %r84, 64;
	setp.ge.u32 	%p5, %r89, %r3;
	mov.u32 	%r1015, %r1034;
	@%p5 bra 	$L__BB2_33;
	ld.global.u32 	%r1015, [%rd9+256];
$L__BB2_33:
	add.s32 	%r92, %r84, 96;
	setp.ge.u32 	%p6, %r92, %r3;
	mov.u32 	%r1016, %r1034;
	@%p6 bra 	$L__BB2_35;
	ld.global.u32 	%r1016, [%rd9+384];
$L__BB2_35:
	add.s32 	%r241, %r84, 128;
	setp.ge.u32 	%p7, %r241, %r3;
	mov.u32 	%r1017, %r1034;
	@%p7 bra 	$L__BB2_37;
	ld.global.u32 	%r1017, [%rd9+512];
$L__BB2_37:
	add.s32 	%r242, %r84, 160;
	setp.ge.u32 	%p8, %r242, %r3;
	mov.u32 	%r1018, %r1034;
	@%p8 bra 	$L__BB2_39;
	ld.global.u32 	%r1018, [%rd9+640];
$L__BB2_39:
	add.s32 	%r243, %r84, 192;
	setp.ge.u32 	%p9, %r243, %r3;
	mov.u32 	%r1019, %r1034;
	@%p9 bra 	$L__BB2_41;
	ld.global.u32 	%r1019, [%rd9+768];
$L__BB2_41:
	add.s32 	%r101, %r84, 224;
	setp.ge.u32 	%p10, %r101, %r3;
	mov.u32 	%r1020, %r1034;
	@%p10 bra 	$L__BB2_43;
	ld.global.u32 	%r1020, [%rd9+896];
$L__BB2_43:
	add.s32 	%r244, %r84, 256;
	setp.ge.u32 	%p11, %r244, %r3;
	mov.u32 	%r1021, %r1034;
	@%p11 bra 	$L__BB2_45;
	ld.global.u32 	%r1021, [%rd9+1024];
$L__BB2_45:
	add.s32 	%r245, %r84, 288;
	setp.ge.u32 	%p12, %r245, %r3;
	mov.u32 	%r1022, %r1034;
	@%p12 bra 	$L__BB2_47;
	ld.global.u32 	%r1022, [%rd9+1152];
$L__BB2_47:
	add.s32 	%r246, %r84, 320;
	setp.ge.u32 	%p13, %r246, %r3;
	mov.u32 	%r1023, %r1034;
	@%p13 bra 	$L__BB2_49;
	ld.global.u32 	%r1023, [%rd9+1280];
$L__BB2_49:
	add.s32 	%r110, %r84, 352;
	setp.ge.u32 	%p14, %r110, %r3;
	mov.u32 	%r1024, %r1034;
	@%p14 bra 	$L__BB2_51;
	ld.global.u32 	%r1024, [%rd9+1408];
$L__BB2_51:
	add.s32 	%r113, %r84, 384;
	setp.ge.u32 	%p15, %r113, %r3;
	mov.u32 	%r1025, %r1034;
	@%p15 bra 	$L__BB2_53;
	ld.global.u32 	%r1025, [%rd9+1536];
$L__BB2_53:
	add.s32 	%r116, %r84, 416;
	setp.ge.u32 	%p16, %r116, %r3;
	mov.u32 	%r1026, %r1034;
	@%p16 bra 	$L__BB2_55;
	ld.global.u32 	%r1026, [%rd9+1664];
$L__BB2_55:
	add.s32 	%r119, %r84, 448;
	setp.ge.u32 	%p17, %r119, %r3;
	mov.u32 	%r1027, %r1034;
	@%p17 bra 	$L__BB2_57;
	ld.global.u32 	%r1027, [%rd9+1792];
$L__BB2_57:
	add.s32 	%r247, %r84, 480;
	setp.ge.u32 	%p18, %r247, %r3;
	mov.u32 	%r1028, %r1034;
	@%p18 bra 	$L__BB2_59;
	ld.global.u32 	%r1028, [%rd9+1920];
$L__BB2_59:
	add.s32 	%r248, %r84, 512;
	setp.ge.u32 	%p19, %r248, %r3;
	mov.u32 	%r1029, %r1034;
	@%p19 bra 	$L__BB2_61;
	ld.global.u32 	%r1029, [%rd9+2048];
$L__BB2_61:
	add.s32 	%r126, %r84, 544;
	setp.ge.u32 	%p20, %r126, %r3;
	mov.u32 	%r1030, %r1034;
	@%p20 bra 	$L__BB2_63;
	ld.global.u32 	%r1030, [%rd9+2176];
$L__BB2_63:
	add.s32 	%r249, %r84, 576;
	setp.ge.u32 	%p21, %r249, %r3;
	mov.u32 	%r1031, %r1034;
	@%p21 bra 	$L__BB2_65;
	ld.global.u32 	%r1031, [%rd9+2304];
$L__BB2_65:
	add.s32 	%r131, %r84, 608;
	setp.ge.u32 	%p22, %r131, %r3;
	mov.u32 	%r1032, %r1034;
	@%p22 bra 	$L__BB2_67;
	ld.global.u32 	%r1032, [%rd9+2432];
$L__BB2_67:
	add.s32 	%r250, %r84, 640;
	setp.ge.u32 	%p23, %r250, %r3;
	mov.u32 	%r1033, %r1034;
	@%p23 bra 	$L__BB2_69;
	ld.global.u32 	%r1033, [%rd9+2560];
$L__BB2_69:
	add.s32 	%r251, %r84, 672;
	setp.ge.u32 	%p24, %r251, %r3;
	@%p24 bra 	$L__BB2_71;
	ld.global.u32 	%r1034, [%rd9+2688];
$L__BB2_71:
	// begin inline asm
	mov.u32 %r252, %laneid;
	// end inline asm
	shr.u32 	%r139, %r82, 5;
	mad.lo.s32 	%r253, %r139, 704, %r252;
	shl.b32 	%r254, %r253, 2;
	mov.u32 	%r255, _ZZN3cub18CUB_300001_SM_10006detail4scan16DeviceScanKernelINS2_10policy_hubIiiijN4cuda3std3__44plusIvEEE10Policy1000EN6thrust24THRUST_300001_SM_1000_NS10device_ptrIiEESF_NS0_13ScanTileStateIiLb1EEES9_NS0_8NullTypeEjiLb0ESI_EEvT0_T1_T2_iT3_T4_T5_E12temp_storage;
	add.s32 	%r140, %r255, %r254;
	st.shared.u32 	[%r140], %r1013;
	st.shared.u32 	[%r140+128], %r1014;
	st.shared.u32 	[%r140+256], %r1015;
	st.shared.u32 	[%r140+384], %r1016;
	st.shared.u32 	[%r140+512], %r1017;
	st.shared.u32 	[%r140+640], %r1018;
	st.shared.u32 	[%r140+768], %r1019;
	st.shared.u32 	[%r140+896], %r1020;
	st.shared.u32 	[%r140+1024], %r1021;
	st.shared.u32 	[%r140+1152], %r1022;
	st.shared.u32 	[%r140+1280], %r1023;
	st.shared.u32 	[%r140+1408], %r1024;
	st.shared.u32 	[%r140+1536], %r1025;
	st.shared.u32 	[%r140+1664], %r1026;
	st.shared.u32 	[%r140+1792], %r1027;
	st.shared.u32 	[%r140+1920], %r1028;
	st.shared.u32 	[%r140+2048], %r1029;
	st.shared.u32 	[%r140+2176], %r1030;
	st.shared.u32 	[%r140+2304], %r1031;
	st.shared.u32 	[%r140+2432], %r1032;
	st.shared.u32 	[%r140+2560], %r1033;
	st.shared.u32 	[%r140+2688], %r1034;
	bar.warp.sync 	-1;
	mad.lo.s32 	%r141, %r252, 84, %r140;
	ld.shared.v2.u32 	{%r142, %r143}, [%r141];
	ld.shared.v2.u32 	{%r144, %r145}, [%r141+8];
	ld.shared.v2.u32 	{%r146, %r147}, [%r141+16];
	ld.shared.v2.u32 	{%r148, %r149}, [%r141+24];
	ld.shared.v2.u32 	{%r150, %r151}, [%r141+32];
	ld.shared.v2.u32 	{%r152, %r153}, [%r141+40];
	ld.shared.v2.u32 	{%r154, %r155}, [%r141+48];
	ld.shared.v2.u32 	{%r156, %r157}, [%r141+56];
	ld.shared.v2.u32 	{%r158, %r159}, [%r141+64];
	ld.shared.v2.u32 	{%r160, %r161}, [%r141+72];
	ld.shared.v2.u32 	{%r162, %r163}, [%r141+80];
	bar.sync 	0;
	setp.ne.s32 	%p25, %r998, 0;
	@%p25 bra 	$L__BB2_75;
	add.s32 	%r485, %r143, %r142;
	add.s32 	%r486, %r144, %r485;
	add.s32 	%r487, %r145, %r486;
	add.s32 	%r488, %r146, %r487;
	add.s32 	%r489, %r147, %r488;
	add.s32 	%r490, %r148, %r489;
	add.s32 	%r491, %r149, %r490;
	add.s32 	%r492, %r150, %r491;
	add.s32 	%r493, %r151, %r492;
	add.s32 	%r494, %r152, %r493;
	add.s32 	%r495, %r153, %r494;
	add.s32 	%r496, %r154, %r495;
	add.s32 	%r497, %r155, %r496;
	add.s32 	%r498, %r156, %r497;
	add.s32 	%r499, %r157, %r498;
	add.s32 	%r500, %r158, %r499;
	add.s32 	%r501, %r159, %r500;
	add.s32 	%r502, %r160, %r501;
	add.s32 	%r503, %r161, %r502;
	add.s32 	%r504, %r162, %r503;
	add.s32 	%r459, %r163, %r504;
	mov.b32 	%r457, 1;
	mov.b32 	%r482, 0;
	mov.b32 	%r484, -1;
	// begin inline asm
	{  .reg .s32 r0;  .reg .pred p;  shfl.sync.up.b32 r0|p, %r459, %r457, %r482, %r484;  @p add.s32 r0, r0, %r459;  mov.s32 %r455, r0;}
	// end inline asm
	mov.b32 	%r463, 2;
	// begin inline asm
	{  .reg .s32 r0;  .reg .pred p;  shfl.sync.up.b32 r0|p, %r455, %r463, %r482, %r484;  @p add.s32 r0, r0, %r455;  mov.s32 %r461, r0;}
	// end inline asm
	mov.b32 	%r469, 4;
	// begin inline asm
	{  .reg .s32 r0;  .reg .pred p;  shfl.sync.up.b32 r0|p, %r461, %r469, %r482, %r484;  @p add.s32 r0, r0, %r461;  mov.s32 %r467, r0;}
	// end inline asm
	mov.b32 	%r475, 8;
	// begin inline asm
	{  .reg .s32 r0;  .reg .pred p;  shfl.sync.up.b32 r0|p, %r467, %r475, %r482, %r484;  @p add.s32 r0, r0, %r467;  mov.s32 %r473, r0;}
	// end inline asm
	mov.b32 	%r481, 16;
	// begin inline asm
	{  .reg .s32 r0;  .reg .pred p;  shfl.sync.up.b32 r0|p, %r473, %r481, %r482, %r484;  @p add.s32 r0, r0, %r473;  mov.s32 %r479, r0;}
	// end inline asm
	setp.ne.s32 	%p67, %r252, 31;
	@%p67 bra 	$L__BB2_74;
	shl.b32 	%r505, %r139, 2;
	mov.u32 	%r506, _ZZN3cub18CUB_300001_SM_10006detail4scan16DeviceScanKernelINS2_10policy_hubIiiijN4cuda3std3__44plusIvEEE10Policy1000EN6thrust24THRUST_300001_SM_1000_NS10device_ptrIiEESF_NS0_13ScanTileStateIiLb1EEES9_NS0_8NullTypeEjiLb0ESI_EEvT0_T1_T2_iT3_T4_T5_E12temp_storage;
	add.s32 	%r507, %r506, %r505;
	st.shared.u32 	[%r507+16], %r479;
$L__BB2_74:
	sub.s32 	%r508, %r479, %r459;
	bar.sync 	0;
	ld.shared.v4.u32 	{%r509, %r510, %r511, %r512}, [_ZZN3cub18CUB_300001_SM_10006detail4scan16DeviceScanKernelINS2_10policy_hubIiiijN4cuda3std3__44plusIvEEE10Policy1000EN6thrust24THRUST_300001_SM_1000_NS10device_ptrIiEESF_NS0_13ScanTileStateIiLb1EEES9_NS0_8NullTypeEjiLb0ESI_EEvT0_T1_T2_iT3_T4_T5_E12temp_storage+16];
	add.s32 	%r513, %r510, %r509;
	setp.eq.s32 	%p68, %r139, 2;
	selp.b32 	%r514, %r513, %r509, %p68;
	add.s32 	%r515, %r513, %r511;
	setp.eq.s32 	%p69, %r139, 3;
	selp.b32 	%r516, %r515, %r514, %p69;
	add.s32 	%r517, %r515, %r512;
	setp.eq.s32 	%p70, %r139, 4;
	selp.b32 	%r518, %r517, %r516, %p70;
	ld.shared.v4.u32 	{%r519, %r520, %r521, %r522}, [_ZZN3cub18CUB_300001_SM_10006detail4scan16DeviceScanKernelINS2_10policy_hubIiiijN4cuda3std3__44plusIvEEE10Policy1000EN6thrust24THRUST_300001_SM_1000_NS10device_ptrIiEESF_NS0_13ScanTileStateIiLb1EEES9_NS0_8NullTypeEjiLb0ESI_EEvT0_T1_T2_iT3_T4_T5_E12temp_storage+32];
	add.s32 	%r523, %r517, %r519;
	setp.eq.s32 	%p71, %r139, 5;
	selp.b32 	%r524, %r523, %r518, %p71;
	add.s32 	%r525, %r523, %r520;
	setp.eq.s32 	%p72, %r139, 6;
	selp.b32 	%r526, %r525, %r524, %p72;
	add.s32 	%r527, %r525, %r521;
	setp.eq.s32 	%p73, %r139, 7;
	selp.b32 	%r528, %r527, %r526, %p73;
	add.s32 	%r529, %r527, %r522;
	setp.eq.s32 	%p74, %r139, 8;
	selp.b32 	%r530, %r529, %r528, %p74;
	.pragma "used_bytes_mask 4095";
	ld.shared.v4.u32 	{%r531, %r532, %r533, %r534}, [_ZZN3cub18CUB_300001_SM_10006detail4scan16DeviceScanKernelINS2_10policy_hubIiiijN4cuda3std3__44plusIvEEE10Policy1000EN6thrust24THRUST_300001_SM_1000_NS10device_ptrIiEESF_NS0_13ScanTileStateIiLb1EEES9_NS0_8NullTypeEjiLb0ESI_EEvT0_T1_T2_iT3_T4_T5_E12temp_storage+48];
	add.s32 	%r535, %r529, %r531;
	setp.eq.s32 	%p75, %r139, 9;
	selp.b32 	%r536, %r535, %r530, %p75;
	add.s32 	%r537, %r535, %r532;
	setp.eq.s32 	%p76, %r139, 10;
	selp.b32 	%r538, %r537, %r536, %p76;
	add.s32 	%r539, %r537, %r533;
	setp.eq.s32 	%p77, %r139, 11;
	selp.b32 	%r540, %r539, %r538, %p77;
	setp.lt.u32 	%p78, %r82, 32;
	setp.eq.s32 	%p79, %r252, 0;
	selp.b32 	%r541, 0, %r508, %p79;
	add.s32 	%r542, %r540, %r541;
	selp.b32 	%r543, %r508, %r542, %p78;
	setp.eq.s32 	%p80, %r82, 0;
	selp.b32 	%r1049, 0, %r543, %p80;
	bra.uni 	$L__BB2_94;
$L__BB2_75:
	add.s32 	%r286, %r143, %r142;
	add.s32 	%r287, %r144, %r286;
	add.s32 	%r288, %r145, %r287;
	add.s32 	%r289, %r146, %r288;
	add.s32 	%r290, %r147, %r289;
	add.s32 	%r291, %r148, %r290;
	add.s32 	%r292, %r149, %r291;
	add.s32 	%r293, %r150, %r292;
	add.s32 	%r294, %r151, %r293;
	add.s32 	%r295, %r152, %r294;
	add.s32 	%r296, %r153, %r295;
	add.s32 	%r297, %r154, %r296;
	add.s32 	%r298, %r155, %r297;
	add.s32 	%r299, %r156, %r298;
	add.s32 	%r300, %r157, %r299;
	add.s32 	%r301, %r158, %r300;
	add.s32 	%r302, %r159, %r301;
	add.s32 	%r303, %r160, %r302;
	add.s32 	%r304, %r161, %r303;
	add.s32 	%r305, %r162, %r304;
	add.s32 	%r260, %r163, %r305;
	mov.b32 	%r258, 1;
	mov.b32 	%r283, 0;
	mov.b32 	%r285, -1;
	// begin inline asm
	{  .reg .s32 r0;  .reg .pred p;  shfl.sync.up.b32 r0|p, %r260, %r258, %r283, %r285;  @p add.s32 r0, r0, %r260;  mov.s32 %r256, r0;}
	// end inline asm
	mov.b32 	%r264, 2;
	// begin inline asm
	{  .reg .s32 r0;  .reg .pred p;  shfl.sync.up.b32 r0|p, %r256, %r264, %r283, %r285;  @p add.s32 r0, r0, %r256;  mov.s32 %r262, r0;}
	// end inline asm
	mov.b32 	%r270, 4;
	// begin inline asm
	{  .reg .s32 r0;  .reg .pred p;  shfl.sync.up.b32 r0|p, %r262, %r270, %r283, %r285;  @p add.s32 r0, r0, %r262;  mov.s32 %r268, r0;}
	// end inline asm
	mov.b32 	%r276, 8;
	// begin inline asm
	{  .reg .s32 r0;  .reg .pred p;  shfl.sync.up.b32 r0|p, %r268, %r276, %r283, %r285;  @p add.s32 r0, r0, %r268;  mov.s32 %r274, r0;}
	// end inline asm
	mov.b32 	%r282, 16;
	// begin inline asm
	{  .reg .s32 r0;  .reg .pred p;  shfl.sync.up.b32 r0|p, %r274, %r282, %r283, %r285;  @p add.s32 r0, r0, %r274;  mov.s32 %r280, r0;}
	// end inline asm
	setp.ne.s32 	%p26, %r252, 31;
	@%p26 bra 	$L__BB2_77;
	shl.b32 	%r306, %r139, 2;
	mov.u32 	%r307, _ZZN3cub18CUB_300001_SM_10006detail4scan16DeviceScanKernelINS2_10policy_hubIiiijN4cuda3std3__44plusIvEEE10Policy1000EN6thrust24THRUST_300001_SM_1000_NS10device_ptrIiEESF_NS0_13ScanTileStateIiLb1EEES9_NS0_8NullTypeEjiLb0ESI_EEvT0_T1_T2_iT3_T4_T5_E12temp_storage;
	add.s32 	%r308, %r307, %r306;
	st.shared.u32 	[%r308+16], %r280;
$L__BB2_77:
	sub.s32 	%r309, %r280, %r260;
	bar.sync 	0;
	ld.shared.v4.u32 	{%r310, %r311, %r312, %r313}, [_ZZN3cub18CUB_300001_SM_10006detail4scan16DeviceScanKernelINS2_10policy_hubIiiijN4cuda3std3__44plusIvEEE10Policy1000EN6thrust24THRUST_300001_SM_1000_NS10device_ptrIiEESF_NS0_13ScanTileStateIiLb1EEES9_NS0_8NullTypeEjiLb0ESI_EEvT0_T1_T2_iT3_T4_T5_E12temp_storage+16];
	add.s32 	%r314, %r311, %r310;
	setp.eq.s32 	%p27, %r139, 2;
	selp.b32 	%r315, %r314, %r310, %p27;
	add.s32 	%r316, %r314, %r312;
	setp.eq.s32 	%p28, %r139, 3;
	selp.b32 	%r317, %r316, %r315, %p28;
	add.s32 	%r318, %r316, %r313;
	setp.eq.s32 	%p29, %r139, 4;
	selp.b32 	%r319, %r318, %r317, %p29;
	ld.shared.v4.u32 	{%r320, %r321, %r322, %r323}, [_ZZN3cub18CUB_300001_SM_10006detail4scan16DeviceScanKernelINS2_10policy_hubIiiijN4cuda3std3__44plusIvEEE10Policy1000EN6thrust24THRUST_300001_SM_1000_NS10device_ptrIiEESF_NS0_13ScanTileStateIiLb1EEES9_NS0_8NullTypeEjiLb0ESI_EEvT0_T1_T2_iT3_T4_T5_E12temp_storage+32];
	add.s32 	%r324, %r318, %r320;
	setp.eq.s32 	%p30, %r139, 5;
	selp.b32 	%r325, %r324, %r319, %p30;
	add.s32 	%r326, %r324, %r321;
	setp.eq.s32 	%p31, %r139, 6;
	selp.b32 	%r327, %r326, %r325, %p31;
	add.s32 	%r328, %r326, %r322;
	setp.eq.s32 	%p32, %r139, 7;
	selp.b32 	%r329, %r328, %r327, %p32;
	add.s32 	%r330, %r328, %r323;
	setp.eq.s32 	%p33, %r139, 8;
	selp.b32 	%r331, %r330, %r329, %p33;
	ld.shared.v4.u32 	{%r332, %r333, %r334, %r335}, [_ZZN3cub18CUB_300001_SM_10006detail4scan16DeviceScanKernelINS2_10policy_hubIiiijN4cuda3std3__44plusIvEEE10Policy1000EN6thrust24THRUST_300001_SM_1000_NS10device_ptrIiEESF_NS0_13ScanTileStateIiLb1EEES9_NS0_8NullTypeEjiLb0ESI_EEvT0_T1_T2_iT3_T4_T5_E12temp_storage+48];
	add.s32 	%r336, %r330, %r332;
	setp.eq.s32 	%p34, %r139, 9;
	selp.b32 	%r337, %r336, %r331, %p34;
	add.s32 	%r338, %r336, %r333;
	setp.eq.s32 	%p35, %r139, 10;
	selp.b32 	%r339, %r338, %r337, %p35;
	add.s32 	%r340, %r338, %r334;
	setp.eq.s32 	%p36, %r139, 11;
	selp.b32 	%r341, %r340, %r339, %p36;
	add.s32 	%r169, %r340, %r335;
	setp.gt.u32 	%p37, %r82, 31;
	setp.lt.u32 	%p38, %r82, 32;
	setp.eq.s32 	%p39, %r252, 0;
	selp.b32 	%r342, 0, %r309, %p39;
	add.s32 	%r1048, %r341, %r342;
	selp.b32 	%r171, %r309, %r1048, %p38;
	@%p37 bra 	$L__BB2_93;
	setp.ne.s32 	%p40, %r82, 0;
	mul.wide.s32 	%rd18, %r998, 8;
	add.s64 	%rd10, %rd1, %rd18;
	@%p40 bra 	$L__BB2_80;
	st.shared.u32 	[_ZZN3cub18CUB_300001_SM_10006detail4scan16DeviceScanKernelINS2_10policy_hubIiiijN4cuda3std3__44plusIvEEE10Policy1000EN6thrust24THRUST_300001_SM_1000_NS10device_ptrIiEESF_NS0_13ScanTileStateIiLb1EEES9_NS0_8NullTypeEjiLb0ESI_EEvT0_T1_T2_iT3_T4_T5_E12temp_storage+12], %r169;
	add.s64 	%rd19, %rd10, 256;
	mov.b32 	%r343, 100;
	// begin inline asm
	st.relaxed.gpu.v2.u32 [%rd19], {%r343, %r169};
	// end inline asm
$L__BB2_80:
	not.b32 	%r349, %r82;
	add.s32 	%r1043, %r998, %r349;
	mov.b32 	%r345, 830;
	// begin inline asm
	nanosleep.u32 %r345;
	// end inline asm
	mul.wide.s32 	%rd21, %r1043, 8;
	add.s64 	%rd22, %rd1, %rd21;
	add.s64 	%rd20, %rd22, 256;
	// begin inline asm
	ld.relaxed.gpu.v2.u32 {%r1045, %r1037}, [%rd20];
	// end inline asm
	mov.b32 	%r1038, 952;
$L__BB2_81:
	setp.eq.s32 	%p41, %r1045, 99;
	mov.b32 	%r350, -1;
	vote.sync.any.pred 	%p42, %p41, %r350;
	not.pred 	%p43, %p42;
	@%p43 bra 	$L__BB2_83;
	mul.lo.s32 	%r453, %r998, 16807;
	and.b32  	%r998, %r453, 2147483647;
	add.s32 	%r454, %r1038, 1;
	rem.u32 	%r450, %r998, %r454;
	// begin inline asm
	nanosleep.u32 %r450;
	// end inline asm
	shr.u32 	%r1038, %r1038, 1;
	// begin inline asm
	ld.relaxed.gpu.v2.u32 {%r1045, %r1037}, [%rd20];
	// end inline asm
	bra.uni 	$L__BB2_81;
$L__BB2_83:
	setp.eq.s32 	%p44, %r1045, 101;
	mov.b32 	%r377, -1;
	vote.sync.ballot.b32 	%r379, %p44, %r377;
	// begin inline asm
	mov.u32 %r352, %lanemask_ge;
	// end inline asm
	and.b32  	%r380, %r379, %r352;
	or.b32  	%r381, %r380, -2147483648;
	add.s32 	%r382, %r381, -1;
	not.b32 	%r383, %r381;
	and.b32  	%r384, %r383, %r382;
	popc.b32 	%r356, %r384;
	mov.b32 	%r355, 1;
	// begin inline asm
	shfl.sync.down.b32 %r353, %r1037, %r355, %r356, %r377;
	// end inline asm
	setp.lt.s32 	%p46, %r252, %r356;
	selp.b32 	%r385, %r353, 0, %p46;
	add.s32 	%r359, %r385, %r1037;
	mov.b32 	%r360, 2;
	// begin inline asm
	shfl.sync.down.b32 %r358, %r359, %r360, %r356, %r377;
	// end inline asm
	add.s32 	%r386, %r252, 2;
	setp.gt.s32 	%p47, %r386, %r356;
	selp.b32 	%r387, 0, %r358, %p47;
	add.s32 	%r364, %r359, %r387;
	mov.b32 	%r365, 4;
	// begin inline asm
	shfl.sync.down.b32 %r363, %r364, %r365, %r356, %r377;
	// end inline asm
	add.s32 	%r388, %r252, 4;
	setp.gt.s32 	%p48, %r388, %r356;
	selp.b32 	%r389, 0, %r363, %p48;
	add.s32 	%r369, %r364, %r389;
	mov.b32 	%r370, 8;
	// begin inline asm
	shfl.sync.down.b32 %r368, %r369, %r370, %r356, %r377;
	// end inline asm
	add.s32 	%r390, %r252, 8;
	setp.gt.s32 	%p49, %r390, %r356;
	selp.b32 	%r391, 0, %r368, %p49;
	add.s32 	%r374, %r369, %r391;
	mov.b32 	%r375, 16;
	// begin inline asm
	shfl.sync.down.b32 %r373, %r374, %r375, %r356, %r377;
	// end inline asm
	add.s32 	%r392, %r252, 16;
	setp.gt.s32 	%p50, %r392, %r356;
	selp.b32 	%r393, 0, %r373, %p50;
	add.s32 	%r1041, %r374, %r393;
	add.s64 	%rd11, %rd1, 256;
	mov.b32 	%r1039, 952;
$L__BB2_84:
	setp.ne.s32 	%p51, %r1045, 101;
	mov.b32 	%r394, -1;
	vote.sync.all.pred 	%p52, %p51, %r394;
	not.pred 	%p53, %p52;
	@%p53 bra 	$L__BB2_89;
	shr.u32 	%r1039, %r1039, 1;
	mul.wide.s32 	%rd25, %r1043, 8;
	add.s64 	%rd26, %rd11, %rd25;
	add.s64 	%rd24, %rd26, -256;
	// begin inline asm
	ld.relaxed.gpu.v2.u32 {%r1045, %r1046}, [%rd24];
	// end inline asm
	mov.u32 	%r1047, %r1039;
$L__BB2_86:
	setp.eq.s32 	%p57, %r1045, 99;
	mov.b32 	%r402, -1;
	vote.sync.any.pred 	%p58, %p57, %r402;
	not.pred 	%p59, %p58;
	@%p59 bra 	$L__BB2_88;
	mul.lo.s32 	%r448, %r998, 16807;
	and.b32  	%r998, %r448, 2147483647;
	add.s32 	%r449, %r1047, 1;
	rem.u32 	%r445, %r998, %r449;
	// begin inline asm
	nanosleep.u32 %r445;
	// end inline asm
	shr.u32 	%r1047, %r1047, 1;
	// begin inline asm
	ld.relaxed.gpu.v2.u32 {%r1045, %r1046}, [%rd24];
	// end inline asm
	bra.uni 	$L__BB2_86;
$L__BB2_88:
	setp.eq.s32 	%p60, %r1045, 101;
	mov.b32 	%r428, -1;
	vote.sync.ballot.b32 	%r429, %p60, %r428;
	and.b32  	%r430, %r429, %r352;
	or.b32  	%r431, %r430, -2147483648;
	add.s32 	%r432, %r431, -1;
	not.b32 	%r433, %r431;
	and.b32  	%r434, %r433, %r432;
	popc.b32 	%r407, %r434;
	mov.b32 	%r406, 1;
	// begin inline asm
	shfl.sync.down.b32 %r404, %r1046, %r406, %r407, %r428;
	// end inline asm
	setp.lt.s32 	%p62, %r252, %r407;
	selp.b32 	%r435, %r404, 0, %p62;
	add.s32 	%r410, %r435, %r1046;
	mov.b32 	%r411, 2;
	// begin inline asm
	shfl.sync.down.b32 %r409, %r410, %r411, %r407, %r428;
	// end inline asm
	add.s32 	%r436, %r252, 2;
	setp.gt.s32 	%p63, %r436, %r407;
	selp.b32 	%r437, 0, %r409, %p63;
	add.s32 	%r415, %r410, %r437;
	mov.b32 	%r416, 4;
	// begin inline asm
	shfl.sync.down.b32 %r414, %r415, %r416, %r407, %r428;
	// end inline asm
	add.s32 	%r438, %r252, 4;
	setp.gt.s32 	%p64, %r438, %r407;
	selp.b32 	%r439, 0, %r414, %p64;
	add.s32 	%r420, %r415, %r439;
	mov.b32 	%r421, 8;
	// begin inline asm
	shfl.sync.down.b32 %r419, %r420, %r421, %r407, %r428;
	// end inline asm
	add.s32 	%r440, %r252, 8;
	setp.gt.s32 	%p65, %r440, %r407;
	selp.b32 	%r441, 0, %r419, %p65;
	add.s32 	%r425, %r420, %r441;
	mov.b32 	%r426, 16;
	// begin inline asm
	shfl.sync.down.b32 %r424, %r425, %r426, %r407, %r428;
	// end inline asm
	add.s32 	%r442, %r252, 16;
	setp.gt.s32 	%p66, %r442, %r407;
	selp.b32 	%r443, 0, %r424, %p66;
	add.s32 	%r444, %r443, %r1041;
	add.s32 	%r1041, %r444, %r425;
	add.s32 	%r1043, %r1043, -32;
	bra.uni 	$L__BB2_84;
$L__BB2_89:
	@%p40 bra 	$L__BB2_91;
	add.s32 	%r397, %r1041, %r169;
	add.s64 	%rd23, %rd10, 256;
	mov.b32 	%r396, 101;
	// begin inline asm
	st.relaxed.gpu.v2.u32 [%rd23], {%r396, %r397};
	// end inline asm
	st.shared.u32 	[_ZZN3cub18CUB_300001_SM_10006detail4scan16DeviceScanKernelINS2_10policy_hubIiiijN4cuda3std3__44plusIvEEE10Policy1000EN6thrust24THRUST_300001_SM_1000_NS10device_ptrIiEESF_NS0_13ScanTileStateIiLb1EEES9_NS0_8NullTypeEjiLb0ESI_EEvT0_T1_T2_iT3_T4_T5_E12temp_storage+4], %r1041;
	st.shared.u32 	[_ZZN3cub18CUB_300001_SM_10006detail4scan16DeviceScanKernelINS2_10policy_hubIiiijN4cuda3std3__44plusIvEEE10Policy1000EN6thrust24THRUST_300001_SM_1000_NS10device_ptrIiEESF_NS0_13ScanTileStateIiLb1EEES9_NS0_8NullTypeEjiLb0ESI_EEvT0_T1_T2_iT3_T4_T5_E12temp_storage+8], %r397;
$L__BB2_91:
	setp.ne.s32 	%p55, %r252, 0;
	mov.u32 	%r1048, %r171;
	@%p55 bra 	$L__BB2_93;
	st.shared.u32 	[_ZZN3cub18CUB_300001_SM_10006detail4scan16DeviceScanKernelINS2_10policy_hubIiiijN4cuda3std3__44plusIvEEE10Policy1000EN6thrust24THRUST_300001_SM_1000_NS10device_ptrIiEESF_NS0_13ScanTileStateIiLb1EEES9_NS0_8NullTypeEjiLb0ESI_EEvT0_T1_T2_iT3_T4_T5_E12temp_storage+76], %r1041;
	mov.u32 	%r1048, %r1041;
$L__BB2_93:
	bar.sync 	0;
	setp.eq.s32 	%p56, %r82, 0;
	ld.shared.u32 	%r398, [_ZZN3cub18CUB_300001_SM_10006detail4scan16DeviceScanKernelINS2_10policy_hubIiiijN4cuda3std3__44plusIvEEE10Policy1000EN6thrust24THRUST_300001_SM_1000_NS10device_ptrIiEESF_NS0_13ScanTileStateIiLb1EEES9_NS0_8NullTypeEjiLb0ESI_EEvT0_T1_T2_iT3_T4_T5_E12temp_storage+76];
	selp.b32 	%r399, 0, %r398, %p56;
	add.s32 	%r1049, %r399, %r1048;
$L__BB2_94:
	add.s32 	%r544, %r1049, %r142;
	add.s32 	%r545, %r143, %r544;
	add.s32 	%r546, %r144, %r545;
	add.s32 	%r547, %r145, %r546;
	add.s32 	%r548, %r146, %r547;
	add.s32 	%r549, %r147, %r548;
	add.s32 	%r550, %r148, %r549;
	add.s32 	%r551, %r149, %r550;
	add.s32 	%r552, %r150, %r551;
	add.s32 	%r553, %r151, %r552;
	add.s32 	%r554, %r152, %r553;
	add.s32 	%r555, %r153, %r554;
	add.s32 	%r556, %r154, %r555;
	add.s32 	%r557, %r155, %r556;
	add.s32 	%r558, %r156, %r557;
	add.s32 	%r559, %r157, %r558;
	add.s32 	%r560, %r158, %r559;
	add.s32 	%r561, %r159, %r560;
	add.s32 	%r562, %r160, %r561;
	add.s32 	%r563, %r161, %r562;
	add.s32 	%r564, %r162, %r563;
	add.s32 	%r565, %r163, %r564;
	bar.sync 	0;
	st.shared.v2.u32 	[%r141], {%r544, %r545};
	st.shared.v2.u32 	[%r141+8], {%r546, %r547};
	st.shared.v2.u32 	[%r141+16], {%r548, %r549};
	st.shared.v2.u32 	[%r141+24], {%r550, %r551};
	st.shared.v2.u32 	[%r141+32], {%r552, %r553};
	st.shared.v2.u32 	[%r141+40], {%r554, %r555};
	st.shared.v2.u32 	[%r141+48], {%r556, %r557};
	st.shared.v2.u32 	[%r141+56], {%r558, %r559};
	st.shared.v2.u32 	[%r141+64], {%r560, %r561};
	st.shared.v2.u32 	[%r141+72], {%r562, %r563};
	st.shared.v2.u32 	[%r141+80], {%r564, %r565};
	bar.warp.sync 	-1;
	ld.shared.u32 	%r210, [%r140];
	ld.shared.u32 	%r211, [%r140+128];
	ld.shared.u32 	%r212, [%r140+256];
	ld.shared.u32 	%r213, [%r140+384];
	ld.shared.u32 	%r214, [%r140+512];
	ld.shared.u32 	%r215, [%r140+640];
	ld.shared.u32 	%r216, [%r140+768];
	ld.shared.u32 	%r217, [%r140+896];
	ld.shared.u32 	%r218, [%r140+1024];
	ld.shared.u32 	%r219, [%r140+1152];
	ld.shared.u32 	%r220, [%r140+1280];
	ld.shared.u32 	%r221, [%r140+1408];
	ld.shared.u32 	%r222, [%r140+1536];
	ld.shared.u32 	%r223, [%r140+1664];
	ld.shared.u32 	%r224, [%r140+1792];
	ld.shared.u32 	%r225, [%r140+1920];
	ld.shared.u32 	%r226, [%r140+2048];
	ld.shared.u32 	%r227, [%r140+2176];
	ld.shared.u32 	%r228, [%r140+2304];
	ld.shared.u32 	%r229, [%r140+2432];
	ld.shared.u32 	%r230, [%r140+2560];
	ld.shared.u32 	%r231, [%r140+2688];
	setp.ne.s32 	%p81, %r82, 0;
	@%p81 bra 	$L__BB2_96;
	st.volatile.shared.u32 	[_ZZN3cub18CUB_300001_SM_10006detail4scan16DeviceScanKernelINS2_10policy_hubIiiijN4cuda3std3__44plusIvEEE10Policy1000EN6thrust24THRUST_300001_SM_1000_NS10device_ptrIiEESF_NS0_13ScanTileStateIiLb1EEES9_NS0_8NullTypeEjiLb0ESI_EEvT0_T1_T2_iT3_T4_T5_E12temp_storage+33792], %r3;
$L__BB2_96:
	ld.param.u32 	%r997, [_ZN3cub18CUB_300001_SM_10006detail4scan16DeviceScanKernelINS2_10policy_hubIiiijN4cuda3std3__44plusIvEEE10Policy1000EN6thrust24THRUST_300001_SM_1000_NS10device_ptrIiEESF_NS0_13ScanTileStateIiLb1EEES9_NS0_8NullTypeEjiLb0ESI_EEvT0_T1_T2_iT3_T4_T5__param_3];
	bar.sync 	0;
	ld.volatile.shared.u32 	%r232, [_ZZN3cub18CUB_300001_SM_10006detail4scan16DeviceScanKernelINS2_10policy_hubIiiijN4cuda3std3__44plusIvEEE10Policy1000EN6thrust24THRUST_300001_SM_1000_NS10device_ptrIiEESF_NS0_13ScanTileStateIiLb1EEES9_NS0_8NullTypeEjiLb0ESI_EEvT0_T1_T2_iT3_T4_T5_E12temp_storage+33792];
	cvt.u64.u32 	%rd33, %r84;
	mov.u32 	%r566, %ctaid.x;
	add.s32 	%r567, %r997, %r566;
	mul.lo.s32 	%r568, %r567, 8448;
	cvt.u64.u32 	%rd34, %r568;
	add.s64 	%rd35, %rd33, %rd34;
	setp.ge.s32 	%p82, %r84, %r232;
	shl.b64 	%rd36, %rd35, 2;
	add.s64 	%rd12, %rd3, %rd36;
	@%p82 bra 	$L__BB2_98;
	st.global.u32 	[%rd12], %r210;
$L__BB2_98:
	mov.u32 	%r569, %tid.x;
	and.b32  	%r570, %r569, 992;
	mul.lo.s32 	%r571, %r570, 22;
	and.b32  	%r572, %r569, 31;
	or.b32  	%r573, %r571, %r572;
	or.b32  	%r574, %r573, 32;
	setp.ge.s32 	%p83, %r574, %r232;
	@%p83 bra 	$L__BB2_100;
	st.global.u32 	[%rd12+128], %r211;
$L__BB2_100:
	setp.ge.s32 	%p84, %r89, %r232;
	@%p84 bra 	$L__BB2_102;
	st.global.u32 	[%rd12+256], %r212;
$L__BB2_102:
	setp.ge.s32 	%p85, %r92, %r232;
	@%p85 bra 	$L__BB2_104;
	st.global.u32 	[%rd12+384], %r213;
$L__BB2_104:
	add.s32 	%r580, %r573, 128;
	setp.ge.s32 	%p86, %r580, %r232;
	@%p86 bra 	$L__BB2_106;
	st.global.u32 	[%rd12+512], %r214;
$L__BB2_106:
	add.s32 	%r586, %r573, 160;
	setp.ge.s32 	%p87, %r586, %r232;
	@%p87 bra 	$L__BB2_108;
	st.global.u32 	[%rd12+640], %r215;
$L__BB2_108:
	add.s32 	%r592, %r573, 192;
	setp.ge.s32 	%p88, %r592, %r232;
	@%p88 bra 	$L__BB2_110;
	st.global.u32 	[%rd12+768], %r216;
$L__BB2_110:
	setp.ge.s32 	%p89, %r101, %r232;
	@%p89 bra 	$L__BB2_112;
	st.global.u32 	[%rd12+896], %r217;
$L__BB2_112:
	add.s32 	%r598, %r573, 256;
	setp.ge.s32 	%p90, %r598, %r232;
	@%p90 bra 	$L__BB2_114;
	st.global.u32 	[%rd12+1024], %r218;
$L__BB2_114:
	add.s32 	%r604, %r573, 288;
	setp.ge.s32 	%p91, %r604, %r232;
	@%p91 bra 	$L__BB2_116;
	st.global.u32 	[%rd12+1152], %r219;
$L__BB2_116:
	add.s32 	%r610, %r573, 320;
	setp.ge.s32 	%p92, %r610, %r232;
	@%p92 bra 	$L__BB2_118;
	st.global.u32 	[%rd12+1280], %r220;
$L__BB2_118:
	setp.ge.s32 	%p93, %r110, %r232;
	@%p93 bra 	$L__BB2_120;
	st.global.u32 	[%rd12+1408], %r221;
$L__BB2_120:
	setp.ge.s32 	%p94, %r113, %r232;
	@%p94 bra 	$L__BB2_122;
	st.global.u32 	[%rd12+1536], %r222;
$L__BB2_122:
	setp.ge.s32 	%p95, %r116, %r232;
	@%p95 bra 	$L__BB2_124;
	st.global.u32 	[%rd12+1664], %r223;
$L__BB2_124:
	setp.ge.s32 	%p96, %r119, %r232;
	@%p96 bra 	$L__BB2_126;
	st.global.u32 	[%rd12+1792], %r224;
$L__BB2_126:
	add.s32 	%r616, %r573, 480;
	setp.ge.s32 	%p97, %r616, %r232;
	@%p97 bra 	$L__BB2_128;
	st.global.u32 	[%rd12+1920], %r225;
$L__BB2_128:
	add.s32 	%r622, %r573, 512;
	setp.ge.s32 	%p98, %r622, %r232;
	@%p98 bra 	$L__BB2_130;
	st.global.u32 	[%rd12+2048], %r226;
$L__BB2_130:
	setp.ge.s32 	%p99, %r126, %r232;
	@%p99 bra 	$L__BB2_132;
	st.global.u32 	[%rd12+2176], %r227;
$L__BB2_132:
	add.s32 	%r628, %r573, 576;
	setp.ge.s32 	%p100, %r628, %r232;
	@%p100 bra 	$L__BB2_134;
	st.global.u32 	[%rd12+2304], %r228;
$L__BB2_134:
	setp.ge.s32 	%p101, %r131, %r232;
	@%p101 bra 	$L__BB2_136;
	st.global.u32 	[%rd12+2432], %r229;
$L__BB2_136:
	add.s32 	%r634, %r573, 640;
	setp.ge.s32 	%p102, %r634, %r232;
	@%p102 bra 	$L__BB2_138;
	st.global.u32 	[%rd12+2560], %r230;
$L__BB2_138:
	add.s32 	%r640, %r573, 672;
	setp.ge.s32 	%p103, %r640, %r232;
	@%p103 bra 	$L__BB2_140;
	st.global.u32 	[%rd12+2688], %r231;
$L__BB2_140:
	ret;

}
	// .globl	_ZN3cub18CUB_300001_SM_10006detail4scan16DeviceScanKernelINS2_10policy_hubIiiimN4cuda3std3__44plusIvEEE10Policy1000EN6thrust24THRUST_300001_SM_1000_NS10device_ptrIiEESF_NS0_13ScanTileStateIiLb1EEES9_NS0_8NullTypeEmiLb0ESI_EEvT0_T1_T2_iT3_T4_T5_
.visible .entry _ZN3cub18CUB_300001_SM_10006detail4scan16DeviceScanKernelINS2_10policy_hubIiiimN4cuda3std3__44plusIvEEE10Policy1000EN6thrust24THRUST_300001_SM_1000_NS10device_ptrIiEESF_NS0_13ScanTileStateIiLb1EEES9_NS0_8NullTypeEmiLb0ESI_EEvT0_T1_T2_iT3_T4_T5_(
	.param .align 8 .b8 _ZN3cub18CUB_300001_SM_10006detail4scan16DeviceScanKernelINS2_10policy_hubIiiimN4cuda3std3__44plusIvEEE10Policy1000EN6thrust24THRUST_300001_SM_1000_NS10device_ptrIiEESF_NS0_13ScanTileStateIiLb1EEES9_NS0_8NullTypeEmiLb0ESI_EEvT0_T1_T2_iT3_T4_T5__param_0[8],
	.param .align 8 .b8 _ZN3cub18CUB_300001_SM_10006detail4scan16DeviceScanKernelINS2_10policy_hubIiiimN4cuda3std3__44plusIvEEE10Policy1000EN6thrust24THRUST_300001_SM_1000_NS10device_ptrIiEESF_NS0_13ScanTileStateIiLb1EEES9_NS0_8NullTypeEmiLb0ESI_EEvT0_T1_T2_iT3_T4_T5__param_1[8],
	.param .align 8 .b8 _ZN3cub18CUB_300001_SM_10006detail4scan16DeviceScanKernelINS2_10policy_hubIiiimN4cuda3std3__44plusIvEEE10Policy1000EN6thrust24THRUST_300001_SM_1000_NS10device_ptrIiEESF_NS0_13ScanTileStateIiLb1EEES9_NS0_8NullTypeEmiLb0ESI_EEvT0_T1_T2_iT3_T4_T5__param_2[8],
	.param .u32 _ZN3cub18CUB_300001_SM_10006detail4scan16DeviceScanKernelINS2_10policy_hubIiiimN4cuda3std3__44plusIvEEE10Policy1000EN6thrust24THRUST_300001_SM_1000_NS10device_ptrIiEESF_NS0_13ScanTileStateIiLb1EEES9_NS0_8NullTypeEmiLb0ESI_EEvT0_T1_T2_iT3_T4_T5__param_3,
	.param .align 1 .b8 _ZN3cub18CUB_300001_SM_10006detail4scan16DeviceScanKernelINS2_10policy_hubIiiimN4cuda3std3__44plusIvEEE10Policy1000EN6thrust24THRUST_300001_SM_1000_NS10device_ptrIiEESF_NS0_13ScanTileStateIiLb1EEES9_NS0_8NullTypeEmiLb0ESI_EEvT0_T1_T2_iT3_T4_T5__param_4[1],
	.param .align 1 .b8 _ZN3cub18CUB_300001_SM_10006detail4scan16DeviceScanKernelINS2_10policy_hubIiiimN4cuda3std3__44plusIvEEE10Policy1000EN6thrust24THRUST_300001_SM_1000_NS10device_ptrIiEESF_NS0_13ScanTileStateIiLb1EEES9_NS0_8NullTypeEmiLb0ESI_EEvT0_T1_T2_iT3_T4_T5__param_5[1],
	.param .u64 _ZN3cub18CUB_300001_SM_10006detail4scan16DeviceScanKernelINS2_10policy_hubIiiimN4cuda3std3__44plusIvEEE10Policy1000EN6thrust24THRUST_300001_SM_1000_NS10device_ptrIiEESF_NS0_13ScanTileStateIiLb1EEES9_NS0_8NullTypeEmiLb0ESI_EEvT0_T1_T2_iT3_T4_T5__param_6
)
.maxntid 416
{
	.reg .pred 	%p<158>;
	.reg .b32 	%r<1009>;
	.reg .b64 	%rd<55>;
	// demoted variable
	.shared .align 16 .b8 _ZZN3cub18CUB_300001_SM_10006detail4scan16DeviceScanKernelINS2_10policy_hubIiiimN4cuda3std3__44plusIvEEE10Policy1000EN6thrust24THRUST_300001_SM_1000_NS10device_ptrIiEESF_NS0_13ScanTileStateIiLb1EEES9_NS0_8NullTypeEmiLb0ESI_EEvT0_T1_T2_iT3_T4_T5_E12temp_storage[31632];
	ld.param.u64 	%rd1, [_ZN3cub18CUB_300001_SM_10006detail4scan16DeviceScanKernelINS2_10policy_hubIiiimN4cuda3std3__44plusIvEEE10Policy1000EN6thrust24THRUST_300001_SM_1000_NS10device_ptrIiEESF_NS0_13ScanTileStateIiLb1EEES9_NS0_8NullTypeEmiLb0ESI_EEvT0_T1_T2_iT3_T4_T5__param_2];
	ld.param.u64 	%rd16, [_ZN3cub18CUB_300001_SM_10006detail4scan16DeviceScanKernelINS2_10policy_hubIiiimN4cuda3std3__44plusIvEEE10Policy1000EN6thrust24THRUST_300001_SM_1000_NS10device_ptrIiEESF_NS0_13ScanTileStateIiLb1EEES9_NS0_8NullTypeEmiLb0ESI_EEvT0_T1_T2_iT3_T4_T5__param_1];
	ld.param.u64 	%rd17, [_ZN3cub18CUB_300001_SM_10006detail4scan16DeviceScanKernelINS2_10policy_hubIiiimN4cuda3std3__44plusIvEEE10Policy1000EN6thrust24THRUST_300001_SM_1000_NS10device_ptrIiEESF_NS0_13ScanTileStateIiLb1EEES9_NS0_8NullTypeEmiLb0ESI_EEvT0_T1_T2_iT3_T4_T5__param_0];
	ld.param.u32 	%r200, [_ZN3cub18CUB_300001_SM_10006detail4scan16DeviceScanKernelINS2_10policy_hubIiiimN4cuda3std3__44plusIvEEE10Policy1000EN6thrust24THRUST_300001_SM_1000_NS10device_ptrIiEESF_NS0_13ScanTileStateIiLb1EEES9_NS0_8NullTypeEmiLb0ESI_EEvT0_T1_T2_iT3_T4_T5__param_3];
	ld.param.u64 	%rd18, [_ZN3cub18CUB_300001_SM_10006detail4scan16DeviceScanKernelINS2_10policy_hubIiiimN4cuda3std3__44plusIvEEE10Policy1000EN6thrust24THRUST_300001_SM_1000_NS10device_ptrIiEESF_NS0_13ScanTileStateIiLb1EEES9_NS0_8NullTypeEmiLb0ESI_EEvT0_T1_T2_iT3_T4_T5__param_6];
	cvta.to.global.u64 	%rd2, %rd17;
	cvta.to.global.u64 	%rd3, %rd16;
	mov.u32 	%r201, %ctaid.x;
	add.s32 	%r1, %r200, %r201;
	mul.wide.s32 	%rd4, %r1, 7904;
	sub.s64 	%rd5, %rd18, %rd4;
	setp.lt.u64 	%p1, %rd5, 7905;
	@%p1 bra 	$L__BB3_26;
	mov.u32 	%r2, %tid.x;
	and.b32  	%r625, %r2, 31;
	and.b32  	%r626, %r2, 992;
	mul.lo.s32 	%r627, %r626, 19;
	or.b32  	%r628, %r627, %r625;
	cvt.u64.u32 	%rd38, %r628;
	add.s64 	%rd6, %rd4, %rd38;
	shl.b64 	%rd39, %rd6, 2;
	add.s64 	%rd40, %rd2, %rd39;
	ld.global.u32 	%r629, [%rd40];
	ld.global.u32 	%r630, [%rd40+128];
	ld.global.u32 	%r631, [%rd40+256];
	ld.global.u32 	%r632, [%rd40+384];
	ld.global.u32 	%r633, [%rd40+512];
	ld.global.u32 	%r634, [%rd40+640];
	ld.global.u32 	%r635, [%rd40+768];
	ld.global.u32 	%r636, [%rd40+896];
	ld.global.u32 	%r637, [%rd40+1024];
	ld.global.u32 	%r638, [%rd40+1152];
	ld.global.u32 	%r639, [%rd40+1280];
	ld.global.u32 	%r640, [%rd40+1408];
	ld.global.u32 	%r641, [%rd40+1536];
	ld.global.u32 	%r642, [%rd40+1664];
	ld.global.u32 	%r643, [%rd40+1792];
	ld.global.u32 	%r644, [%rd40+1920];
	ld.global.u32 	%r645, [%rd40+2048];
	ld.global.u32 	%r646, [%rd40+2176];
	ld.global.u32 	%r647, [%rd40+2304];
	// begin inline asm
	mov.u32 %r624, %laneid;
	// end inline asm
	shr.u32 	%r4, %r2, 5;
	mad.lo.s32 	%r648, %r4, 608, %r624;
	shl.b32 	%r649, %r648, 2;
	mov.u32 	%r650, _ZZN3cub18CUB_300001_SM_10006detail4scan16DeviceScanKernelINS2_10policy_hubIiiimN4cuda3std3__44plusIvEEE10Policy1000EN6thrust24THRUST_300001_SM_1000_NS10device_ptrIiEESF_NS0_13ScanTileStateIiLb1EEES9_NS0_8NullTypeEmiLb0ESI_EEvT0_T1_T2_iT3_T4_T5_E12temp_storage;
	add.s32 	%r5, %r650, %r649;
	st.shared.u32 	[%r5], %r629;
	st.shared.u32 	[%r5+128], %r630;
	st.shared.u32 	[%r5+256], %r631;
	st.shared.u32 	[%r5+384], %r632;
	st.shared.u32 	[%r5+512], %r633;
	st.shared.u32 	[%r5+640], %r634;
	st.shared.u32 	[%r5+768], %r635;
	st.shared.u32 	[%r5+896], %r636;
	st.shared.u32 	[%r5+1024], %r637;
	st.shared.u32 	[%r5+1152], %r638;
	st.shared.u32 	[%r5+1280], %r639;
	st.shared.u32 	[%r5+1408], %r640;
	st.shared.u32 	[%r5+1536], %r641;
	st.shared.u32 	[%r5+1664], %r642;
	st.shared.u32 	[%r5+1792], %r643;
	st.shared.u32 	[%r5+1920], %r644;
	st.shared.u32 	[%r5+2048], %r645;
	st.shared.u32 	[%r5+2176], %r646;
	st.shared.u32 	[%r5+2304], %r647;
	bar.warp.sync 	-1;
	mad.lo.s32 	%r6, %r624, 72, %r5;
	ld.shared.u32 	%r7, [%r6];
	ld.shared.u32 	%r8, [%r6+4];
	ld.shared.u32 	%r9, [%r6+8];
	ld.shared.u32 	%r10, [%r6+12];
	ld.shared.u32 	%r11, [%r6+16];
	ld.shared.u32 	%r12, [%r6+20];
	ld.shared.u32 	%r13, [%r6+24];
	ld.shared.u32 	%r14, [%r6+28];
	ld.shared.u32 	%r15, [%r6+32];
	ld.shared.u32 	%r16, [%r6+36];
	ld.shared.u32 	%r17, [%r6+40];
	ld.shared.u32 	%r18, [%r6+44];
	ld.shared.u32 	%r19, [%r6+48];
	ld.shared.u32 	%r20, [%r6+52];
	ld.shared.u32 	%r21, [%r6+56];
	ld.shared.u32 	%r22, [%r6+60];
	ld.shared.u32 	%r23, [%r6+64];
	ld.shared.u32 	%r24, [%r6+68];
	ld.shared.u32 	%r25, [%r6+72];
	bar.sync 	0;
	setp.ne.s32 	%p100, %r1, 0;
	@%p100 bra 	$L__BB3_6;
	add.s32 	%r868, %r8, %r7;
	add.s32 	%r869, %r9, %r868;
	add.s32 	%r870, %r10, %r869;
	add.s32 	%r871, %r11, %r870;
	add.s32 	%r872, %r12, %r871;
	add.s32 	%r873, %r13, %r872;
	add.s32 	%r874, %r14, %r873;
	add.s32 	%r875, %r15, %r874;
	add.s32 	%r876, %r16, %r875;
	add.s32 	%r877, %r17, %r876;
	add.s32 	%r878, %r18, %r877;
	add.s32 	%r879, %r19, %r878;
	add.s32 	%r880, %r20, %r879;
	add.s32 	%r881, %r21, %r880;
	add.s32 	%r882, %r22, %r881;
	add.s32 	%r883, %r23, %r882;
	add.s32 	%r884, %r24, %r883;
	add.s32 	%r842, %r25, %r884;
	mov.b32 	%r840, 1;
	mov.b32 	%r865, 0;
	mov.b32 	%r867, -1;
	// begin inline asm
	{  .reg .s32 r0;  .reg .pred p;  shfl.sync.up.b32 r0|p, %r842, %r840, %r865, %r867;  @p add.s32 r0, r0, %r842;  mov.s32 %r838, r0;}
	// end inline asm
	mov.b32 	%r846, 2;
	// begin inline asm
	{  .reg .s32 r0;  .reg .pred p;  shfl.sync.up.b32 r0|p, %r838, %r846, %r865, %r867;  @p add.s32 r0, r0, %r838;  mov.s32 %r844, r0;}
	// end inline asm
	mov.b32 	%r852, 4;
	// begin inline asm
	{  .reg .s32 r0;  .reg .pred p;  shfl.sync.up.b32 r0|p, %r844, %r852, %r865, %r867;  @p add.s32 r0, r0, %r844;  mov.s32 %r850, r0;}
	// end inline asm
	mov.b32 	%r858, 8;
	// begin inline asm
	{  .reg .s32 r0;  .reg .pred p;  shfl.sync.up.b32 r0|p, %r850, %r858, %r865, %r867;  @p add.s32 r0, r0, %r850;  mov.s32 %r856, r0;}
	// end inline asm
	mov.b32 	%r864, 16;
	// begin inline asm
	{  .reg .s32 r0;  .reg .pred p;  shfl.sync.up.b32 r0|p, %r856, %r864, %r865, %r867;  @p add.s32 r0, r0, %r856;  mov.s32 %r862, r0;}
	// end inline asm
	setp.ne.s32 	%p143, %r624, 31;
	@%p143 bra 	$L__BB3_4;
	shl.b32 	%r885, %r4, 2;
	mov.u32 	%r886, _ZZN3cub18CUB_300001_SM_10006detail4scan16DeviceScanKernelINS2_10policy_hubIiiimN4cuda3std3__44plusIvEEE10Policy1000EN6thrust24THRUST_300001_SM_1000_NS10device_ptrIiEESF_NS0_13ScanTileStateIiLb1EEES9_NS0_8NullTypeEmiLb0ESI_EEvT0_T1_T2_iT3_T4_T5_E12temp_storage;
	add.s32 	%r887, %r886, %r885;
	st.shared.u32 	[%r887+16], %r862;
$L__BB3_4:
	sub.s32 	%r888, %r862, %r842;
	bar.sync 	0;
	ld.shared.v4.u32 	{%r889, %r890, %r891, %r892}, [_ZZN3cub18CUB_300001_SM_10006detail4scan16DeviceScanKernelINS2_10policy_hubIiiimN4cuda3std3__44plusIvEEE10Policy1000EN6thrust24THRUST_300001_SM_1000_NS10device_ptrIiEESF_NS0_13ScanTileStateIiLb1EEES9_NS0_8NullTypeEmiLb0ESI_EEvT0_T1_T2_iT3_T4_T5_E12temp_storage+16];
	add.s32 	%r893, %r890, %r889;
	setp.eq.s32 	%p144, %r4, 2;
	selp.b32 	%r894, %r893, %r889, %p144;
	add.s32 	%r895, %r893, %r891;
	setp.eq.s32 	%p145, %r4, 3;
	selp.b32 	%r896, %r895, %r894, %p145;
	add.s32 	%r897, %r895, %r892;
	setp.eq.s32 	%p146, %r4, 4;
	selp.b32 	%r898, %r897, %r896, %p146;
	ld.shared.v4.u32 	{%r899, %r900, %r901, %r902}, [_ZZN3cub18CUB_300001_SM_10006detail4scan16DeviceScanKernelINS2_10policy_hubIiiimN4cuda3std3__44plusIvEEE10Policy1000EN6thrust24THRUST_300001_SM_1000_NS10device_ptrIiEESF_NS0_13ScanTileStateIiLb1EEES9_NS0_8NullTypeEmiLb0ESI_EEvT0_T1_T2_iT3_T4_T5_E12temp_storage+32];
	add.s32 	%r903, %r897, %r899;
	setp.eq.s32 	%p147, %r4, 5;
	selp.b32 	%r904, %r903, %r898, %p147;
	add.s32 	%r905, %r903, %r900;
	setp.eq.s32 	%p148, %r4, 6;
	selp.b32 	%r906, %r905, %r904, %p148;
	add.s32 	%r907, %r905, %r901;
	setp.eq.s32 	%p149, %r4, 7;
	selp.b32 	%r908, %r907, %r906, %p149;
	add.s32 	%r909, %r907, %r902;
	setp.eq.s32 	%p150, %r4, 8;
	selp.b32 	%r910, %r909, %r908, %p150;
	ld.shared.v4.u32 	{%r911, %r912, %r913, %r914}, [_ZZN3cub18CUB_300001_SM_10006detail4scan16DeviceScanKernelINS2_10policy_hubIiiimN4cuda3std3__44plusIvEEE10Policy1000EN6thrust24THRUST_300001_SM_1000_NS10device_ptrIiEESF_NS0_13ScanTileStateIiLb1EEES9_NS0_8NullTypeEmiLb0ESI_EEvT0_T1_T2_iT3_T4_T5_E12temp_storage+48];
	add.s32 	%r915, %r909, %r911;
	setp.eq.s32 	%p151, %r4, 9;
	selp.b32 	%r916, %r915, %r910, %p151;
	add.s32 	%r917, %r915, %r912;
	setp.eq.s32 	%p152, %r4, 10;
	selp.b32 	%r918, %r917, %r916, %p152;
	add.s32 	%r919, %r917, %r913;
	setp.eq.s32 	%p153, %r4, 11;
	selp.b32 	%r920, %r919, %r918, %p153;
	add.s32 	%r28, %r919, %r914;
	setp.eq.s32 	%p154, %r4, 12;
	selp.b32 	%r921, %r28, %r920, %p154;
	setp.lt.u32 	%p155, %r2, 32;
	setp.eq.s32 	%p156, %r624, 0;
	selp.b32 	%r922, 0, %r888, %p156;
	add.s32 	%r923, %r921, %r922;
	selp.b32 	%r977, %r888, %r923, %p155;
	setp.ne.s32 	%p157, %r2, 0;
	@%p157 bra 	$L__BB3_25;
	ld.shared.u32 	%r927, [_ZZN3cub18CUB_300001_SM_10006detail4scan16DeviceScanKernelINS2_10policy_hubIiiimN4cuda3std3__44plusIvEEE10Policy1000EN6thrust24THRUST_300001_SM_1000_NS10device_ptrIiEESF_NS0_13ScanTileStateIiLb1EEES9_NS0_8NullTypeEmiLb0ESI_EEvT0_T1_T2_iT3_T4_T5_E12temp_storage+64];
	add.s64 	%rd52, %rd1, 256;
	add.s32 	%r925, %r28, %r927;
	mov.b32 	%r924, 101;
	// begin inline asm
	st.relaxed.gpu.v2.u32 [%rd52], {%r924, %r925};
	// end inline asm
	mov.b32 	%r977, 0;
	bra.uni 	$L__BB3_25;
$L__BB3_6:
	add.s32 	%r681, %r8, %r7;
	add.s32 	%r682, %r9, %r681;
	add.s32 	%r683, %r10, %r682;
	add.s32 	%r684, %r11, %r683;
	add.s32 	%r685, %r12, %r684;
	add.s32 	%r686, %r13, %r685;
	add.s32 	%r687, %r14, %r686;
	add.s32 	%r688, %r15, %r687;
	add.s32 	%r689, %r16, %r688;
	add.s32 	%r690, %r17, %r689;
	add.s32 	%r691, %r18, %r690;
	add.s32 	%r692, %r19, %r691;
	add.s32 	%r693, %r20, %r692;
	add.s32 	%r694, %r21, %r693;
	add.s32 	%r695, %r22, %r694;
	add.s32 	%r696, %r23, %r695;
	add.s32 	%r697, %r24, %r696;
	add.s32 	%r655, %r25, %r697;
	mov.b32 	%r653, 1;
	mov.b32 	%r678, 0;
	mov.b32 	%r680, -1;
	// begin inline asm
	{  .reg .s32 r0;  .reg .pred p;  shfl.sync.up.b32 r0|p, %r655, %r653, %r678, %r680;  @p add.s32 r0, r0, %r655;  mov.s32 %r651, r0;}
	// end inline asm
	mov.b32 	%r659, 2;
	// begin inline asm
	{  .reg .s32 r0;  .reg .pred p;  shfl.sync.up.b32 r0|p, %r651, %r659, %r678, %r680;  @p add.s32 r0, r0, %r651;  mov.s32 %r657, r0;}
	// end inline asm
	mov.b32 	%r665, 4;
	// begin inline asm
	{  .reg .s32 r0;  .reg .pred p;  shfl.sync.up.b32 r0|p, %r657, %r665, %r678, %r680;  @p add.s32 r0, r0, %r657;  mov.s32 %r663, r0;}
	// end inline asm
	mov.b32 	%r671, 8;
	// begin inline asm
	{  .reg .s32 r0;  .reg .pred p;  shfl.sync.up.b32 r0|p, %r663, %r671, %r678, %r680;  @p add.s32 r0, r0, %r663;  mov.s32 %r669, r0;}
	// end inline asm
	mov.b32 	%r677, 16;
	// begin inline asm
	{  .reg .s32 r0;  .reg .pred p;  shfl.sync.up.b32 r0|p, %r669, %r677, %r678, %r680;  @p add.s32 r0, r0, %r669;  mov.s32 %r675, r0;}
	// end inline asm
	setp.ne.s32 	%p101, %r624, 31;
	@%p101 bra 	$L__BB3_8;
	shl.b32 	%r698, %r4, 2;
	mov.u32 	%r699, _ZZN3cub18CUB_300001_SM_10006detail4scan16DeviceScanKernelINS2_10policy_hubIiiimN4cuda3std3__44plusIvEEE10Policy1000EN6thrust24THRUST_300001_SM_1000_NS10device_ptrIiEESF_NS0_13ScanTileStateIiLb1EEES9_NS0_8NullTypeEmiLb0ESI_EEvT0_T1_T2_iT3_T4_T5_E12temp_storage;
	add.s32 	%r700, %r699, %r698;
	st.shared.u32 	[%r700+16], %r675;
$L__BB3_8:
	sub.s32 	%r701, %r675, %r655;
	bar.sync 	0;
	ld.shared.v4.u32 	{%r702, %r703, %r704, %r705}, [_ZZN3cub18CUB_300001_SM_10006detail4scan16DeviceScanKernelINS2_10policy_hubIiiimN4cuda3std3__44plusIvEEE10Policy1000EN6thrust24THRUST_300001_SM_1000_NS10device_ptrIiEESF_NS0_13ScanTileStateIiLb1EEES9_NS0_8NullTypeEmiLb0ESI_EEvT0_T1_T2_iT3_T4_T5_E12temp_storage+16];
	add.s32 	%r706, %r703, %r702;
	setp.eq.s32 	%p102, %r4, 2;
	selp.b32 	%r707, %r706, %r702, %p102;
	add.s32 	%r708, %r706, %r704;
	setp.eq.s32 	%p103, %r4, 3;
	selp.b32 	%r709, %r708, %r707, %p103;
	add.s32 	%r710, %r708, %r705;
	setp.eq.s32 	%p104, %r4, 4;
	selp.b32 	%r711, %r710, %r709, %p104;
	ld.shared.v4.u32 	{%r712, %r713, %r714, %r715}, [_ZZN3cub18CUB_300001_SM_10006detail4scan16DeviceScanKernelINS2_10policy_hubIiiimN4cuda3std3__44plusIvEEE10Policy1000EN6thrust24THRUST_300001_SM_1000_NS10device_ptrIiEESF_NS0_13ScanTileStateIiLb1EEES9_NS0_8NullTypeEmiLb0ESI_EEvT0_T1_T2_iT3_T4_T5_E12temp_storage+32];
	add.s32 	%r716, %r710, %r712;
	setp.eq.s32 	%p105, %r4, 5;
	selp.b32 	%r717, %r716, %r711, %p105;
	add.s32 	%r718, %r716, %r713;
	setp.eq.s32 	%p106, %r4, 6;
	selp.b32 	%r719, %r718, %r717, %p106;
	add.s32 	%r720, %r718, %r714;
	setp.eq.s32 	%p107, %r4, 7;
	selp.b32 	%r721, %r720, %r719, %p107;
	add.s32 	%r722, %r720, %r715;
	setp.eq.s32 	%p108, %r4, 8;
	selp.b32 	%r723, %r722, %r721, %p108;
	ld.shared.v4.u32 	{%r724, %r725, %r726, %r727}, [_ZZN3cub18CUB_300001_SM_10006detail4scan16DeviceScanKernelINS2_10policy_hubIiiimN4cuda3std3__44plusIvEEE10Policy1000EN6thrust24THRUST_300001_SM_1000_NS10device_ptrIiEESF_NS0_13ScanTileStateIiLb1EEES9_NS0_8NullTypeEmiLb0ESI_EEvT0_T1_T2_iT3_T4_T5_E12temp_storage+48];
	add.s32 	%r728, %r722, %r724;
	setp.eq.s32 	%p109, %r4, 9;
	selp.b32 	%r729, %r728, %r723, %p109;
	add.s32 	%r730, %r728, %r725;
	setp.eq.s32 	%p110, %r4, 10;
	selp.b32 	%r731, %r730, %r729, %p110;
	add.s32 	%r732, %r730, %r726;
	setp.eq.s32 	%p111, %r4, 11;
	selp.b32 	%r733, %r732, %r731, %p111;
	add.s32 	%r734, %r732, %r727;
	setp.eq.s32 	%p112, %r4, 12;
	selp.b32 	%r735, %r734, %r733, %p112;
	ld.shared.u32 	%r736, [_ZZN3cub18CUB_300001_SM_10006detail4scan16DeviceScanKernelINS2_10policy_hubIiiimN4cuda3std3__44plusIvEEE10Policy1000EN6thrust24THRUST_300001_SM_1000_NS10device_ptrIiEESF_NS0_13ScanTileStateIiLb1EEES9_NS0_8NullTypeEmiLb0ESI_EEvT0_T1_T2_iT3_T4_T5_E12temp_storage+64];
	add.s32 	%r32, %r734, %r736;
	setp.gt.u32 	%p113, %r2, 31;
	setp.lt.u32 	%p114, %r2, 32;
	setp.eq.s32 	%p115, %r624, 0;
	selp.b32 	%r737, 0, %r701, %p115;
	add.s32 	%r976, %r735, %r737;
	selp.b32 	%r34, %r701, %r976, %p114;
	@%p113 bra 	$L__BB3_24;
	setp.ne.s32 	%p116, %r2, 0;
	mul.wide.s32 	%rd41, %r1, 8;
	add.s64 	%rd7, %rd1, %rd41;
	@%p116 bra 	$L__BB3_11;
	st.shared.u32 	[_ZZN3cub18CUB_300001_SM_10006detail4scan16DeviceScanKernelINS2_10policy_hubIiiimN4cuda3std3__44plusIvEEE10Policy1000EN6thrust24THRUST_300001_SM_1000_NS10device_ptrIiEESF_NS0_13ScanTileStateIiLb1EEES9_NS0_8NullTypeEmiLb0ESI_EEvT0_T1_T2_iT3_T4_T5_E12temp_storage+12], %r32;
	add.s64 	%rd42, %rd7, 256;
	mov.b32 	%r738, 100;
	// begin inline asm
	st.relaxed.gpu.v2.u32 [%rd42], {%r738, %r32};
	// end inline asm
$L__BB3_11:
	not.b32 	%r744, %r2;
	add.s32 	%r972, %r1, %r744;
	mov.b32 	%r740, 550;
	// begin inline asm
	nanosleep.u32 %r740;
	// end inline asm
	mul.wide.s32 	%rd44, %r972, 8;
	add.s64 	%rd45, %rd1, %rd44;
	add.s64 	%rd43, %rd45, 256;
	// begin inline asm
	ld.relaxed.gpu.v2.u32 {%r973, %r967}, [%rd43];
	// end inline asm
	mov.b32 	%r968, 478;
$L__BB3_12:
	setp.eq.s32 	%p117, %r973, 99;
	mov.b32 	%r745, -1;
	vote.sync.any.pred 	%p118, %p117, %r745;
	not.pred 	%p119, %p118;
	@%p119 bra 	$L__BB3_14;
	// begin inline asm
	nanosleep.u32 %r968;
	// end inline asm
	shr.u32 	%r968, %r968, 1;
	// begin inline asm
	ld.relaxed.gpu.v2.u32 {%r973, %r967}, [%rd43];
	// end inline asm
	bra.uni 	$L__BB3_12;
$L__BB3_14:
	setp.eq.s32 	%p120, %r973, 101;
	mov.b32 	%r772, -1;
	vote.sync.ballot.b32 	%r774, %p120, %r772;
	// begin inline asm
	mov.u32 %r747, %lanemask_ge;
	// end inline asm
	and.b32  	%r775, %r774, %r747;
	or.b32  	%r776, %r775, -2147483648;
	add.s32 	%r777, %r776, -1;
	not.b32 	%r778, %r776;
	and.b32  	%r779, %r778, %r777;
	popc.b32 	%r751, %r779;
	mov.b32 	%r750, 1;
	// begin inline asm
	shfl.sync.down.b32 %r748, %r967, %r750, %r751, %r772;
	// end inline asm
	setp.lt.s32 	%p122, %r624, %r751;
	selp.b32 	%r780, %r748, 0, %p122;
	add.s32 	%r754, %r780, %r967;
	mov.b32 	%r755, 2;
	// begin inline asm
	shfl.sync.down.b32 %r753, %r754, %r755, %r751, %r772;
	// end inline asm
	add.s32 	%r47, %r624, 2;
	setp.gt.s32 	%p123, %r47, %r751;
	selp.b32 	%r781, 0, %r753, %p123;
	add.s32 	%r759, %r754, %r781;
	mov.b32 	%r760, 4;
	// begin inline asm
	shfl.sync.down.b32 %r758, %r759, %r760, %r751, %r772;
	// end inline asm
	add.s32 	%r48, %r624, 4;
	setp.gt.s32 	%p124, %r48, %r751;
	selp.b32 	%r782, 0, %r758, %p124;
	add.s32 	%r764, %r759, %r782;
	mov.b32 	%r765, 8;
	// begin inline asm
	shfl.sync.down.b32 %r763, %r764, %r765, %r751, %r772;
	// end inline asm
	add.s32 	%r49, %r624, 8;
	setp.gt.s32 	%p125, %r49, %r751;
	selp.b32 	%r783, 0, %r763, %p125;
	add.s32 	%r769, %r764, %r783;
	mov.b32 	%r770, 16;
	// begin inline asm
	shfl.sync.down.b32 %r768, %r769, %r770, %r751, %r772;
	// end inline asm
	add.s32 	%r50, %r624, 16;
	setp.gt.s32 	%p126, %r50, %r751;
	selp.b32 	%r784, 0, %r768, %p126;
	add.s32 	%r971, %r769, %r784;
	add.s64 	%rd9, %rd1, 256;
	mov.b32 	%r969, 478;
$L__BB3_15:
	setp.ne.s32 	%p127, %r973, 101;
	mov.b32 	%r785, -1;
	vote.sync.all.pred 	%p128, %p127, %r785;
	not.pred 	%p129, %p128;
	@%p129 bra 	$L__BB3_20;
	shr.u32 	%r969, %r969, 1;
	mul.wide.s32 	%rd48, %r972, 8;
	add.s64 	%rd49, %rd9, %rd48;
	add.s64 	%rd47, %rd49, -256;
	// begin inline asm
	ld.relaxed.gpu.v2.u32 {%r973, %r974}, [%rd47];
	// end inline asm
	mov.u32 	%r975, %r969;
$L__BB3_17:
	setp.eq.s32 	%p133, %r973, 99;
	mov.b32 	%r793, -1;
	vote.sync.any.pred 	%p134, %p133, %r793;
	not.pred 	%p135, %p134;
	@%p135 bra 	$L__BB3_19;
	// begin inline asm
	nanosleep.u32 %r975;
	// end inline asm
	shr.u32 	%r975, %r975, 1;
	// begin inline asm
	ld.relaxed.gpu.v2.u32 {%r973, %r974}, [%rd47];
	// end inline asm
	bra.uni 	$L__BB3_17;
$L__BB3_19:
	setp.eq.s32 	%p136, %r973, 101;
	mov.b32 	%r819, -1;
	vote.sync.ballot.b32 	%r820, %p136, %r819;
	and.b32  	%r821, %r820, %r747;
	or.b32  	%r822, %r821, -2147483648;
	add.s32 	%r823, %r822, -1;
	not.b32 	%r824, %r822;
	and.b32  	%r825, %r824, %r823;
	popc.b32 	%r798, %r825;
	mov.b32 	%r797, 1;
	// begin inline asm
	shfl.sync.down.b32 %r795, %r974, %r797, %r798, %r819;
	// end inline asm
	setp.lt.s32 	%p138, %r624, %r798;
	selp.b32 	%r826, %r795, 0, %p138;
	add.s32 	%r801, %r826, %r974;
	mov.b32 	%r802, 2;
	// begin inline asm
	shfl.sync.down.b32 %r800, %r801, %r802, %r798, %r819;
	// end inline asm
	setp.gt.s32 	%p139, %r47, %r798;
	selp.b32 	%r827, 0, %r800, %p139;
	add.s32 	%r806, %r801, %r827;
	mov.b32 	%r807, 4;
	// begin inline asm
	shfl.sync.down.b32 %r805, %r806, %r807, %r798, %r819;
	// end inline asm
	setp.gt.s32 	%p140, %r48, %r798;
	selp.b32 	%r828, 0, %r805, %p140;
	add.s32 	%r811, %r806, %r828;
	mov.b32 	%r812, 8;
	// begin inline asm
	shfl.sync.down.b32 %r810, %r811, %r812, %r798, %r819;
	// end inline asm
	setp.gt.s32 	%p141, %r49, %r798;
	selp.b32 	%r829, 0, %r810, %p141;
	add.s32 	%r816, %r811, %r829;
	mov.b32 	%r817, 16;
	// begin inline asm
	shfl.sync.down.b32 %r815, %r816, %r817, %r798, %r819;
	// end inline asm
	setp.gt.s32 	%p142, %r50, %r798;
	selp.b32 	%r830, 0, %r815, %p142;
	add.s32 	%r831, %r830, %r971;
	add.s32 	%r971, %r831, %r816;
	add.s32 	%r972, %r972, -32;
	bra.uni 	$L__BB3_15;
$L__BB3_20:
	@%p116 bra 	$L__BB3_22;
	add.s32 	%r788, %r971, %r32;
	add.s64 	%rd46, %rd7, 256;
	mov.b32 	%r787, 101;
	// begin inline asm
	st.relaxed.gpu.v2.u32 [%rd46], {%r787, %r788};
	// end inline asm
	st.shared.u32 	[_ZZN3cub18CUB_300001_SM_10006detail4scan16DeviceScanKernelINS2_10policy_hubIiiimN4cuda3std3__44plusIvEEE10Policy1000EN6thrust24THRUST_300001_SM_1000_NS10device_ptrIiEESF_NS0_13ScanTileStateIiLb1EEES9_NS0_8NullTypeEmiLb0ESI_EEvT0_T1_T2_iT3_T4_T5_E12temp_storage+4], %r971;
	st.shared.u32 	[_ZZN3cub18CUB_300001_SM_10006detail4scan16DeviceScanKernelINS2_10policy_hubIiiimN4cuda3std3__44plusIvEEE10Policy1000EN6thrust24THRUST_300001_SM_1000_NS10device_ptrIiEESF_NS0_13ScanTileStateIiLb1EEES9_NS0_8NullTypeEmiLb0ESI_EEvT0_T1_T2_iT3_T4_T5_E12temp_storage+8], %r788;
$L__BB3_22:
	setp.ne.s32 	%p131, %r624, 0;
	mov.u32 	%r976, %r34;
	@%p131 bra 	$L__BB3_24;
	st.shared.u32 	[_ZZN3cub18CUB_300001_SM_10006detail4scan16DeviceScanKernelINS2_10policy_hubIiiimN4cuda3std3__44plusIvEEE10Policy1000EN6thrust24THRUST_300001_SM_1000_NS10device_ptrIiEESF_NS0_13ScanTileStateIiLb1EEES9_NS0_8NullTypeEmiLb0ESI_EEvT0_T1_T2_iT3_T4_T5_E12temp_storage+84], %r971;
	mov.u32 	%r976, %r971;
$L__BB3_24:
	bar.sync 	0;
	setp.eq.s32 	%p132, %r2, 0;
	ld.shared.u32 	%r789, [_ZZN3cub18CUB_300001_SM_10006detail4scan16DeviceScanKernelINS2_10policy_hubIiiimN4cuda3std3__44plusIvEEE10Policy1000EN6thrust24THRUST_300001_SM_1000_NS10device_ptrIiEESF_NS0_13ScanTileStateIiLb1EEES9_NS0_8NullTypeEmiLb0ESI_EEvT0_T1_T2_iT3_T4_T5_E12temp_storage+84];
	selp.b32 	%r790, 0, %r789, %p132;
	add.s32 	%r977, %r790, %r976;
$L__BB3_25:
	add.s32 	%r928, %r977, %r7;
	add.s32 	%r929, %r8, %r928;
	add.s32 	%r930, %r9, %r929;
	add.s32 	%r931, %r10, %r930;
	add.s32 	%r932, %r11, %r931;
	add.s32 	%r933, %r12, %r932;
	add.s32 	%r934, %r13, %r933;
	add.s32 	%r935, %r14, %r934;
	add.s32 	%r936, %r15, %r935;
	add.s32 	%r937, %r16, %r936;
	add.s32 	%r938, %r17, %r937;
	add.s32 	%r939, %r18, %r938;
	add.s32 	%r940, %r19, %r939;
	add.s32 	%r941, %r20, %r940;
	add.s32 	%r942, %r21, %r941;
	add.s32 	%r943, %r22, %r942;
	add.s32 	%r944, %r23, %r943;
	add.s32 	%r945, %r24, %r944;
	add.s32 	%r946, %r25, %r945;
	bar.sync 	0;
	st.shared.u32 	[%r6], %r928;
	st.shared.u32 	[%r6+4], %r929;
	st.shared.u32 	[%r6+8], %r930;
	st.shared.u32 	[%r6+12], %r931;
	st.shared.u32 	[%r6+16], %r932;
	st.shared.u32 	[%r6+20], %r933;
	st.shared.u32 	[%r6+24], %r934;
	st.shared.u32 	[%r6+28], %r935;
	st.shared.u32 	[%r6+32], %r936;
	st.shared.u32 	[%r6+36], %r937;
	st.shared.u32 	[%r6+40], %r938;
	st.shared.u32 	[%r6+44], %r939;
	st.shared.u32 	[%r6+48], %r940;
	st.shared.u32 	[%r6+52], %r941;
	st.shared.u32 	[%r6+56], %r942;
	st.shared.u32 	[%r6+60], %r943;
	st.shared.u32 	[%r6+64], %r944;
	st.shared.u32 	[%r6+68], %r945;
	st.shared.u32 	[%r6+72], %r946;
	bar.warp.sync 	-1;
	ld.shared.u32 	%r947, [%r5];
	ld.shared.u32 	%r948, [%r5+128];
	ld.shared.u32 	%r949, [%r5+256];
	ld.shared.u32 	%r950, [%r5+384];
	ld.shared.u32 	%r951, [%r5+512];
	ld.shared.u32 	%r952, [%r5+640];
	ld.shared.u32 	%r953, [%r5+768];
	ld.shared.u32 	%r954, [%r5+896];
	ld.shared.u32 	%r955, [%r5+1024];
	ld.shared.u32 	%r956, [%r5+1152];
	ld.shared.u32 	%r957, [%r5+1280];
	ld.shared.u32 	%r958, [%r5+1408];
	ld.shared.u32 	%r959, [%r5+1536];
	ld.shared.u32 	%r960, [%r5+1664];
	ld.shared.u32 	%r961, [%r5+1792];
	ld.shared.u32 	%r962, [%r5+1920];
	ld.shared.u32 	%r963, [%r5+2048];
	ld.shared.u32 	%r964, [%r5+2176];
	ld.shared.u32 	%r965, [%r5+2304];
	add.s64 	%rd54, %rd3, %rd39;
	st.global.u32 	[%rd54], %r947;
	st.global.u32 	[%rd54+128], %r948;
	st.global.u32 	[%rd54+256], %r949;
	st.global.u32 	[%rd54+384], %r950;
	st.global.u32 	[%rd54+512], %r951;
	st.global.u32 	[%rd54+640], %r952;
	st.global.u32 	[%rd54+768], %r953;
	st.global.u32 	[%rd54+896], %r954;
	st.global.u32 	[%rd54+1024], %r955;
	st.global.u32 	[%rd54+1152], %r956;
	st.global.u32 	[%rd54+1280], %r957;
	st.global.u32 	[%rd54+1408], %r958;
	st.global.u32 	[%rd54+1536], %r959;
	st.global.u32 	[%rd54+1664], %r960;
	st.global.u32 	[%rd54+1792], %r961;
	st.global.u32 	[%rd54+1920], %r962;
	st.global.u32 	[%rd54+2048], %r963;
	st.global.u32 	[%rd54+2176], %r964;
	st.global.u32 	[%rd54+2304], %r965;
	bra.uni 	$L__BB3_128;
$L__BB3_26:
	setp.eq.s64 	%p2, %rd5, 0;
	@%p2 bra 	$L__BB3_128;
	cvt.u32.u64 	%r72, %rd5;
	shl.b64 	%rd19, %rd4, 2;
	add.s64 	%rd20, %rd2, %rd19;
	mov.u32 	%r73, %tid.x;
	ld.global.u32 	%r996, [%rd20];
	and.b32  	%r202, %r73, 31;
	and.b32  	%r203, %r73, 992;
	mul.lo.s32 	%r204, %r203, 19;
	or.b32  	%r75, %r204, %r202;
	setp.ge.u32 	%p3, %r75, %r72;
	shl.b32 	%r205, %r75, 2;
	cvt.u64.u32 	%rd21, %r205;
	add.s64 	%rd11, %rd20, %rd21;
	mov.u32 	%r978, %r996;
	@%p3 bra 	$L__BB3_29;
	ld.global.u32 	%r978, [%rd11];
$L__BB3_29:
	add.s32 	%r206, %r75, 32;
	setp.ge.u32 	%p4, %r206, %r72;
	mov.u32 	%r979, %r996;
	@%p4 bra 	$L__BB3_31;
	ld.global.u32 	%r979, [%rd11+128];
$L__BB3_31:
	add.s32 	%r207, %r75, 64;
	setp.ge.u32 	%p5, %r207, %r72;
	mov.u32 	%r980, %r996;
	@%p5 bra 	$L__BB3_33;
	ld.global.u32 	%r980, [%rd11+256];
$L__BB3_33:
	add.s32 	%r208, %r75, 96;
	setp.ge.u32 	%p6, %r208, %r72;
	mov.u32 	%r981, %r996;
	@%p6 bra 	$L__BB3_35;
	ld.global.u32 	%r981, [%rd11+384];
$L__BB3_35:
	add.s32 	%r209, %r75, 128;
	setp.ge.u32 	%p7, %r209, %r72;
	mov.u32 	%r982, %r996;
	@%p7 bra 	$L__BB3_37;
	ld.global.u32 	%r982, [%rd11+512];
$L__BB3_37:
	add.s32 	%r210, %r75, 160;
	setp.ge.u32 	%p8, %r210, %r72;
	mov.u32 	%r983, %r996;
	@%p8 bra 	$L__BB3_39;
	ld.global.u32 	%r983, [%rd11+640];
$L__BB3_39:
	add.s32 	%r211, %r75, 192;
	setp.ge.u32 	%p9, %r211, %r72;
	mov.u32 	%r984, %r996;
	@%p9 bra 	$L__BB3_41;
	ld.global.u32 	%r984, [%rd11+768];
$L__BB3_41:
	add.s32 	%r212, %r75, 224;
	setp.ge.u32 	%p10, %r212, %r72;
	mov.u32 	%r985, %r996;
	@%p10 bra 	$L__BB3_43;
	ld.global.u32 	%r985, [%rd11+896];
$L__BB3_43:
	add.s32 	%r92, %r75, 256;
	setp.ge.u32 	%p11, %r92, %r72;
	mov.u32 	%r986, %r996;
	@%p11 bra 	$L__BB3_45;
	ld.global.u32 	%r986, [%rd11+1024];
$L__BB3_45:
	add.s32 	%r213, %r75, 288;
	setp.ge.u32 	%p12, %r213, %r72;
	mov.u32 	%r987, %r996;
	@%p12 bra 	$L__BB3_47;
	ld.global.u32 	%r987, [%rd11+1152];
$L__BB3_47:
	add.s32 	%r214, %r75, 320;
	setp.ge.u32 	%p13, %r214, %r72;
	mov.u32 	%r988, %r996;
	@%p13 bra 	$L__BB3_49;
	ld.global.u32 	%r988, [%rd11+1280];
$L__BB3_49:
	add.s32 	%r215, %r75, 352;
	setp.ge.u32 	%p14, %r215, %r72;
	mov.u32 	%r989, %r996;
	@%p14 bra 	$L__BB3_51;
	ld.global.u32 	%r989, [%rd11+1408];
$L__BB3_51:
	add.s32 	%r216, %r75, 384;
	setp.ge.u32 	%p15, %r216, %r72;
	mov.u32 	%r990, %r996;
	@%p15 bra 	$L__BB3_53;
	ld.global.u32 	%r990, [%rd11+1536];
$L__BB3_53:
	add.s32 	%r217, %r75, 416;
	setp.ge.u32 	%p16, %r217, %r72;
	mov.u32 	%r991, %r996;
	@%p16 bra 	$L__BB3_55;
	ld.global.u32 	%r991, [%rd11+1664];
$L__BB3_55:
	add.s32 	%r218, %r75, 448;
	setp.ge.u32 	%p17, %r218, %r72;
	mov.u32 	%r992, %r996;
	@%p17 bra 	$L__BB3_57;
	ld.global.u32 	%r992, [%rd11+1792];
$L__BB3_57:
	add.s32 	%r219, %r75, 480;
	setp.ge.u32 	%p18, %r219, %r72;
	mov.u32 	%r993, %r996;
	@%p18 bra 	$L__BB3_59;
	ld.global.u32 	%r993, [%rd11+1920];
$L__BB3_59:
	add.s32 	%r220, %r75, 512;
	setp.ge.u32 	%p19, %r220, %r72;
	mov.u32 	%r994, %r996;
	@%p19 bra 	$L__BB3_61;
	ld.global.u32 	%r994, [%rd11+2048];
$L__BB3_61:
	add.s32 	%r221, %r75, 544;
	setp.ge.u32 	%p20, %r221, %r72;
	mov.u32 	%r995, %r996;
	@%p20 bra 	$L__BB3_63;
	ld.global.u32 	%r995, [%rd11+2176];
$L__BB3_63:
	add.s32 	%r113, %r75, 576;
	setp.ge.u32 	%p21, %r113, %r72;
	@%p21 bra 	$L__BB3_65;
	ld.global.u32 	%r996, [%rd11+2304];
$L__BB3_65:
	// begin inline asm
	mov.u32 %r222, %laneid;
	// end inline asm
	shr.u32 	%r117, %r73, 5;
	mad.lo.s32 	%r223, %r117, 608, %r222;
	shl.b32 	%r224, %r223, 2;
	mov.u32 	%r225, _ZZN3cub18CUB_300001_SM_10006detail4scan16DeviceScanKernelINS2_10policy_hubIiiimN4cuda3std3__44plusIvEEE10Policy1000EN6thrust24THRUST_300001_SM_1000_NS10device_ptrIiEESF_NS0_13ScanTileStateIiLb1EEES9_NS0_8NullTypeEmiLb0ESI_EEvT0_T1_T2_iT3_T4_T5_E12temp_storage;
	add.s32 	%r118, %r225, %r224;
	st.shared.u32 	[%r118], %r978;
	st.shared.u32 	[%r118+128], %r979;
	st.shared.u32 	[%r118+256], %r980;
	st.shared.u32 	[%r118+384], %r981;
	st.shared.u32 	[%r118+512], %r982;
	st.shared.u32 	[%r118+640], %r983;
	st.shared.u32 	[%r118+768], %r984;
	st.shared.u32 	[%r118+896], %r985;
	st.shared.u32 	[%r118+1024], %r986;
	st.shared.u32 	[%r118+1152], %r987;
	st.shared.u32 	[%r118+1280], %r988;
	st.shared.u32 	[%r118+1408], %r989;
	st.shared.u32 	[%r118+1536], %r990;
	st.shared.u32 	[%r118+1664], %r991;
	st.shared.u32 	[%r118+1792], %r992;
	st.shared.u32 	[%r118+1920], %r993;
	st.shared.u32 	[%r118+2048], %r994;
	st.shared.u32 	[%r118+2176], %r995;
	st.shared.u32 	[%r118+2304], %r996;
	bar.warp.sync 	-1;
	mad.lo.s32 	%r119, %r222, 72, %r118;
	ld.shared.u32 	%r120, [%r119];
	ld.shared.u32 	%r121, [%r119+4];
	ld.shared.u32 	%r122, [%r119+8];
	ld.shared.u32 	%r123, [%r119+12];
	ld.shared.u32 	%r124, [%r119+16];
	ld.shared.u32 	%r125, [%r119+20];
	ld.shared.u32 	%r126, [%r119+24];
	ld.shared.u32 	%r127, [%r119+28];
	ld.shared.u32 	%r128, [%r119+32];
	ld.shared.u32 	%r129, [%r119+36];
	ld.shared.u32 	%r130, [%r119+40];
	ld.shared.u32 	%r131, [%r119+44];
	ld.shared.u32 	%r132, [%r119+48];
	ld.shared.u32 	%r133, [%r119+52];
	ld.shared.u32 	%r134, [%r119+56];
	ld.shared.u32 	%r135, [%r119+60];
	ld.shared.u32 	%r136, [%r119+64];
	ld.shared.u32 	%r137, [%r119+68];
	ld.shared.u32 	%r138, [%r119+72];
	bar.sync 	0;
	setp.ne.s32 	%p22, %r1, 0;
	@%p22 bra 	$L__BB3_69;
	add.s32 	%r451, %r121, %r120;
	add.s32 	%r452, %r122, %r451;
	add.s32 	%r453, %r123, %r452;
	add.s32 	%r454, %r124, %r453;
	add.s32 	%r455, %r125, %r454;
	add.s32 	%r456, %r126, %r455;
	add.s32 	%r457, %r127, %r456;
	add.s32 	%r458, %r128, %r457;
	add.s32 	%r459, %r129, %r458;
	add.s32 	%r460, %r130, %r459;
	add.s32 	%r461, %r131, %r460;
	add.s32 	%r462, %r132, %r461;
	add.s32 	%r463, %r133, %r462;
	add.s32 	%r464, %r134, %r463;
	add.s32 	%r465, %r135, %r464;
	add.s32 	%r466, %r136, %r465;
	add.s32 	%r467, %r137, %r466;
	add.s32 	%r425, %r138, %r467;
	mov.b32 	%r423, 1;
	mov.b32 	%r448, 0;
	mov.b32 	%r450, -1;
	// begin inline asm
	{  .reg .s32 r0;  .reg .pred p;  shfl.sync.up.b32 r0|p, %r425, %r423, %r448, %r450;  @p add.s32 r0, r0, %r425;  mov.s32 %r421, r0;}
	// end inline asm
	mov.b32 	%r429, 2;
	// begin inline asm
	{  .reg .s32 r0;  .reg .pred p;  shfl.sync.up.b32 r0|p, %r421, %r429, %r448, %r450;  @p add.s32 r0, r0, %r421;  mov.s32 %r427, r0;}
	// end inline asm
	mov.b32 	%r435, 4;
	// begin inline asm
	{  .reg .s32 r0;  .reg .pred p;  shfl.sync.up.b32 r0|p, %r427, %r435, %r448, %r450;  @p add.s32 r0, r0, %r427;  mov.s32 %r433, r0;}
	// end inline asm
	mov.b32 	%r441, 8;
	// begin inline asm
	{  .reg .s32 r0;  .reg .pred p;  shfl.sync.up.b32 r0|p, %r433, %r441, %r448, %r450;  @p add.s32 r0, r0, %r433;  mov.s32 %r439, r0;}
	// end inline asm
	mov.b32 	%r447, 16;
	// begin inline asm
	{  .reg .s32 r0;  .reg .pred p;  shfl.sync.up.b32 r0|p, %r439, %r447, %r448, %r450;  @p add.s32 r0, r0, %r439;  mov.s32 %r445, r0;}
	// end inline asm
	setp.ne.s32 	%p65, %r222, 31;
	@%p65 bra 	$L__BB3_68;
	shl.b32 	%r468, %r117, 2;
	mov.u32 	%r469, _ZZN3cub18CUB_300001_SM_10006detail4scan16DeviceScanKernelINS2_10policy_hubIiiimN4cuda3std3__44plusIvEEE10Policy1000EN6thrust24THRUST_300001_SM_1000_NS10device_ptrIiEESF_NS0_13ScanTileStateIiLb1EEES9_NS0_8NullTypeEmiLb0ESI_EEvT0_T1_T2_iT3_T4_T5_E12temp_storage;
	add.s32 	%r470, %r469, %r468;
	st.shared.u32 	[%r470+16], %r445;
$L__BB3_68:
	sub.s32 	%r471, %r445, %r425;
	bar.sync 	0;
	ld.shared.v4.u32 	{%r472, %r473, %r474, %r475}, [_ZZN3cub18CUB_300001_SM_10006detail4scan16DeviceScanKernelINS2_10policy_hubIiiimN4cuda3std3__44plusIvEEE10Policy1000EN6thrust24THRUST_300001_SM_1000_NS10device_ptrIiEESF_NS0_13ScanTileStateIiLb1EEES9_NS0_8NullTypeEmiLb0ESI_EEvT0_T1_T2_iT3_T4_T5_E12temp_storage+16];
	add.s32 	%r476, %r473, %r472;
	setp.eq.s32 	%p66, %r117, 2;
	selp.b32 	%r477, %r476, %r472, %p66;
	add.s32 	%r478, %r476, %r474;
	setp.eq.s32 	%p67, %r117, 3;
	selp.b32 	%r479, %r478, %r477, %p67;
	add.s32 	%r480, %r478, %r475;
	setp.eq.s32 	%p68, %r117, 4;
	selp.b32 	%r481, %r480, %r479, %p68;
	ld.shared.v4.u32 	{%r482, %r483, %r484, %r485}, [_ZZN3cub18CUB_300001_SM_10006detail4scan16DeviceScanKernelINS2_10policy_hubIiiimN4cuda3std3__44plusIvEEE10Policy1000EN6thrust24THRUST_300001_SM_1000_NS10device_ptrIiEESF_NS0_13ScanTileStateIiLb1EEES9_NS0_8NullTypeEmiLb0ESI_EEvT0_T1_T2_iT3_T4_T5_E12temp_storage+32];
	add.s32 	%r486, %r480, %r482;
	setp.eq.s32 	%p69, %r117, 5;
	selp.b32 	%r487, %r486, %r481, %p69;
	add.s32 	%r488, %r486, %r483;
	setp.eq.s32 	%p70, %r117, 6;
	selp.b32 	%r489, %r488, %r487, %p70;
	add.s32 	%r490, %r488, %r484;
	setp.eq.s32 	%p71, %r117, 7;
	selp.b32 	%r491, %r490, %r489, %p71;
	add.s32 	%r492, %r490, %r485;
	setp.eq.s32 	%p72, %r117, 8;
	selp.b32 	%r493, %r492, %r491, %p72;
	ld.shared.v4.u32 	{%r494, %r495, %r496, %r497}, [_ZZN3cub18CUB_300001_SM_10006detail4scan16DeviceScanKernelINS2_10policy_hubIiiimN4cuda3std3__44plusIvEEE10Policy1000EN6thrust24THRUST_300001_SM_1000_NS10device_ptrIiEESF_NS0_13ScanTileStateIiLb1EEES9_NS0_8NullTypeEmiLb0ESI_EEvT0_T1_T2_iT3_T4_T5_E12temp_storage+48];
	add.s32 	%r498, %r492, %r494;
	setp.eq.s32 	%p73, %r117, 9;
	selp.b32 	%r499, %r498, %r493, %p73;
	add.s32 	%r500, %r498, %r495;
	setp.eq.s32 	%p74, %r117, 10;
	selp.b32 	%r501, %r500, %r499, %p74;
	add.s32 	%r502, %r500, %r496;
	setp.eq.s32 	%p75, %r117, 11;
	selp.b32 	%r503, %r502, %r501, %p75;
	add.s32 	%r504, %r502, %r497;
	setp.eq.s32 	%p76, %r117, 12;
	selp.b32 	%r505, %r504, %r503, %p76;
	setp.lt.u32 	%p77, %r73, 32;
	setp.eq.s32 	%p78, %r222, 0;
	selp.b32 	%r506, 0, %r471, %p78;
	add.s32 	%r507, %r505, %r506;
	selp.b32 	%r508, %r471, %r507, %p77;
	setp.eq.s32 	%p79, %r73, 0;
	selp.b32 	%r1008, 0, %r508, %p79;
	bra.uni 	$L__BB3_88;
$L__BB3_69:
	add.s32 	%r256, %r121, %r120;
	add.s32 	%r257, %r122, %r256;
	add.s32 	%r258, %r123, %r257;
	add.s32 	%r259, %r124, %r258;
	add.s32 	%r260, %r125, %r259;
	add.s32 	%r261, %r126, %r260;
	add.s32 	%r262, %r127, %r261;
	add.s32 	%r263, %r128, %r262;
	add.s32 	%r264, %r129, %r263;
	add.s32 	%r265, %r130, %r264;
	add.s32 	%r266, %r131, %r265;
	add.s32 	%r267, %r132, %r266;
	add.s32 	%r268, %r133, %r267;
	add.s32 	%r269, %r134, %r268;
	add.s32 	%r270, %r135, %r269;
	add.s32 	%r271, %r136, %r270;
	add.s32 	%r272, %r137, %r271;
	add.s32 	%r230, %r138, %r272;
	mov.b32 	%r228, 1;
	mov.b32 	%r253, 0;
	mov.b32 	%r255, -1;
	// begin inline asm
	{  .reg .s32 r0;  .reg .pred p;  shfl.sync.up.b32 r0|p, %r230, %r228, %r253, %r255;  @p add.s32 r0, r0, %r230;  mov.s32 %r226, r0;}
	// end inline asm
	mov.b32 	%r234, 2;
	// begin inline asm
	{  .reg .s32 r0;  .reg .pred p;  shfl.sync.up.b32 r0|p, %r226, %r234, %r253, %r255;  @p add.s32 r0, r0, %r226;  mov.s32 %r232, r0;}
	// end inline asm
	mov.b32 	%r240, 4;
	// begin inline asm
	{  .reg .s32 r0;  .reg .pred p;  shfl.sync.up.b32 r0|p, %r232, %r240, %r253, %r255;  @p add.s32 r0, r0, %r232;  mov.s32 %r238, r0;}
	// end inline asm
	mov.b32 	%r246, 8;
	// begin inline asm
	{  .reg .s32 r0;  .reg .pred p;  shfl.sync.up.b32 r0|p, %r238, %r246, %r253, %r255;  @p add.s32 r0, r0, %r238;  mov.s32 %r244, r0;}
	// end inline asm
	mov.b32 	%r252, 16;
	// begin inline asm
	{  .reg .s32 r0;  .reg .pred p;  shfl.sync.up.b32 r0|p, %r244, %r252, %r253, %r255;  @p add.s32 r0, r0, %r244;  mov.s32 %r250, r0;}
	// end inline asm
	setp.ne.s32 	%p23, %r222, 31;
	@%p23 bra 	$L__BB3_71;
	shl.b32 	%r273, %r117, 2;
	mov.u32 	%r274, _ZZN3cub18CUB_300001_SM_10006detail4scan16DeviceScanKernelINS2_10policy_hubIiiimN4cuda3std3__44plusIvEEE10Policy1000EN6thrust24THRUST_300001_SM_1000_NS10device_ptrIiEESF_NS0_13ScanTileStateIiLb1EEES9_NS0_8NullTypeEmiLb0ESI_EEvT0_T1_T2_iT3_T4_T5_E12temp_storage;
	add.s32 	%r275, %r274, %r273;
	st.shared.u32 	[%r275+16], %r250;
$L__BB3_71:
	sub.s32 	%r276, %r250, %r230;
	bar.sync 	0;
	ld.shared.v4.u32 	{%r277, %r278, %r279, %r280}, [_ZZN3cub18CUB_300001_SM_10006detail4scan16DeviceScanKernelINS2_10policy_hubIiiimN4cuda3std3__44plusIvEEE10Policy1000EN6thrust24THRUST_300001_SM_1000_NS10device_ptrIiEESF_NS0_13ScanTileStateIiLb1EEES9_NS0_8NullTypeEmiLb0ESI_EEvT0_T1_T2_iT3_T4_T5_E12temp_storage+16];
	add.s32 	%r281, %r278, %r277;
	setp.eq.s32 	%p24, %r117, 2;
	selp.b32 	%r282, %r281, %r277, %p24;
	add.s32 	%r283, %r281, %r279;
	setp.eq.s32 	%p25, %r117, 3;
	selp.b32 	%r284, %r283, %r282, %p25;
	add.s32 	%r285, %r283, %r280;
	setp.eq.s32 	%p26, %r117, 4;
	selp.b32 	%r286, %r285, %r284, %p26;
	ld.shared.v4.u32 	{%r287, %r288, %r289, %r290}, [_ZZN3cub18CUB_300001_SM_10006detail4scan16DeviceScanKernelINS2_10policy_hubIiiimN4cuda3std3__44plusIvEEE10Policy1000EN6thrust24THRUST_300001_SM_1000_NS10device_ptrIiEESF_NS0_13ScanTileStateIiLb1EEES9_NS0_8NullTypeEmiLb0ESI_EEvT0_T1_T2_iT3_T4_T5_E12temp_storage+32];
	add.s32 	%r291, %r285, %r287;
	setp.eq.s32 	%p27, %r117, 5;
	selp.b32 	%r292, %r291, %r286, %p27;
	add.s32 	%r293, %r291, %r288;
	setp.eq.s32 	%p28, %r117, 6;
	selp.b32 	%r294, %r293, %r292, %p28;
	add.s32 	%r295, %r293, %r289;
	setp.eq.s32 	%p29, %r117, 7;
	selp.b32 	%r296, %r295, %r294, %p29;
	add.s32 	%r297, %r295, %r290;
	setp.eq.s32 	%p30, %r117, 8;
	selp.b32 	%r298, %r297, %r296, %p30;
	ld.shared.v4.u32 	{%r299, %r300, %r301, %r302}, [_ZZN3cub18CUB_300001_SM_10006detail4scan16DeviceScanKernelINS2_10policy_hubIiiimN4cuda3std3__44plusIvEEE10Policy1000EN6thrust24THRUST_300001_SM_1000_NS10device_ptrIiEESF_NS0_13ScanTileStateIiLb1EEES9_NS0_8NullTypeEmiLb0ESI_EEvT0_T1_T2_iT3_T4_T5_E12temp_storage+48];
	add.s32 	%r303, %r297, %r299;
	setp.eq.s32 	%p31, %r117, 9;
	selp.b32 	%r304, %r303, %r298, %p31;
	add.s32 	%r305, %r303, %r300;
	setp.eq.s32 	%p32, %r117, 10;
	selp.b32 	%r306, %r305, %r304, %p32;
	add.s32 	%r307, %r305, %r301;
	setp.eq.s32 	%p33, %r117, 11;
	selp.b32 	%r308, %r307, %r306, %p33;
	add.s32 	%r309, %r307, %r302;
	setp.eq.s32 	%p34, %r117, 12;
	selp.b32 	%r310, %r309, %r308, %p34;
	ld.shared.u32 	%r311, [_ZZN3cub18CUB_300001_SM_10006detail4scan16DeviceScanKernelINS2_10policy_hubIiiimN4cuda3std3__44plusIvEEE10Policy1000EN6thrust24THRUST_300001_SM_1000_NS10device_ptrIiEESF_NS0_13ScanTileStateIiLb1EEES9_NS0_8NullTypeEmiLb0ESI_EEvT0_T1_T2_iT3_T4_T5_E12temp_storage+64];
	add.s32 	%r144, %r309, %r311;
	setp.gt.u32 	%p35, %r73, 31;
	setp.lt.u32 	%p36, %r73, 32;
	setp.eq.s32 	%p37, %r222, 0;
	selp.b32 	%r312, 0, %r276, %p37;
	add.s32 	%r1007, %r310, %r312;
	selp.b32 	%r146, %r276, %r1007, %p36;
	@%p35 bra 	$L__BB3_87;
	setp.ne.s32 	%p38, %r73, 0;
	mul.wide.s32 	%rd22, %r1, 8;
	add.s64 	%rd12, %rd1, %rd22;
	@%p38 bra 	$L__BB3_74;
	st.shared.u32 	[_ZZN3cub18CUB_300001_SM_10006detail4scan16DeviceScanKernelINS2_10policy_hubIiiimN4cuda3std3__44plusIvEEE10Policy1000EN6thrust24THRUST_300001_SM_1000_NS10device_ptrIiEESF_NS0_13ScanTileStateIiLb1EEES9_NS0_8NullTypeEmiLb0ESI_EEvT0_T1_T2_iT3_T4_T5_E12temp_storage+12], %r144;
	add.s64 	%rd23, %rd12, 256;
	mov.b32 	%r313, 100;
	// begin inline asm
	st.relaxed.gpu.v2.u32 [%rd23], {%r313, %r144};
	// end inline asm
$L__BB3_74:
	not.b32 	%r319, %r73;
	add.s32 	%r1003, %r1, %r319;
	mov.b32 	%r315, 550;
	// begin inline asm
	nanosleep.u32 %r315;
	// end inline asm
	mul.wide.s32 	%rd25, %r1003, 8;
	add.s64 	%rd26, %rd1, %rd25;
	add.s64 	%rd24, %rd26, 256;
	// begin inline asm
	ld.relaxed.gpu.v2.u32 {%r1004, %r998}, [%rd24];
	// end inline asm
	mov.b32 	%r999, 478;
$L__BB3_75:
	setp.eq.s32 	%p39, %r1004, 99;
	mov.b32 	%r320, -1;
	vote.sync.any.pred 	%p40, %p39, %r320;
	not.pred 	%p41, %p40;
	@%p41 bra 	$L__BB3_77;
	// begin inline asm
	nanosleep.u32 %r999;
	// end inline asm
	shr.u32 	%r999, %r999, 1;
	// begin inline asm
	ld.relaxed.gpu.v2.u32 {%r1004, %r998}, [%rd24];
	// end inline asm
	bra.uni 	$L__BB3_75;
$L__BB3_77:
	setp.eq.s32 	%p42, %r1004, 101;
	mov.b32 	%r347, -1;
	vote.sync.ballot.b32 	%r349, %p42, %r347;
	// begin inline asm
	mov.u32 %r322, %lanemask_ge;
	// end inline asm
	and.b32  	%r350, %r349, %r322;
	or.b32  	%r351, %r350, -2147483648;
	add.s32 	%r352, %r351, -1;
	not.b32 	%r353, %r351;
	and.b32  	%r354, %r353, %r352;
	popc.b32 	%r326, %r354;
	mov.b32 	%r325, 1;
	// begin inline asm
	shfl.sync.down.b32 %r323, %r998, %r325, %r326, %r347;
	// end inline asm
	setp.lt.s32 	%p44, %r222, %r326;
	selp.b32 	%r355, %r323, 0, %p44;
	add.s32 	%r329, %r355, %r998;
	mov.b32 	%r330, 2;
	// begin inline asm
	shfl.sync.down.b32 %r328, %r329, %r330, %r326, %r347;
	// end inline asm
	add.s32 	%r356, %r222, 2;
	setp.gt.s32 	%p45, %r356, %r326;
	selp.b32 	%r357, 0, %r328, %p45;
	add.s32 	%r334, %r329, %r357;
	mov.b32 	%r335, 4;
	// begin inline asm
	shfl.sync.down.b32 %r333, %r334, %r335, %r326, %r347;
	// end inline asm
	add.s32 	%r358, %r222, 4;
	setp.gt.s32 	%p46, %r358, %r326;
	selp.b32 	%r359, 0, %r333, %p46;
	add.s32 	%r339, %r334, %r359;
	mov.b32 	%r340, 8;
	// begin inline asm
	shfl.sync.down.b32 %r338, %r339, %r340, %r326, %r347;
	// end inline asm
	add.s32 	%r360, %r222, 8;
	setp.gt.s32 	%p47, %r360, %r326;
	selp.b32 	%r361, 0, %r338, %p47;
	add.s32 	%r344, %r339, %r361;
	mov.b32 	%r345, 16;
	// begin inline asm
	shfl.sync.down.b32 %r343, %r344, %r345, %r326, %r347;
	// end inline asm
	add.s32 	%r362, %r222, 16;
	setp.gt.s32 	%p48, %r362, %r326;
	selp.b32 	%r363, 0, %r343, %p48;
	add.s32 	%r1000, %r344, %r363;
	add.s64 	%rd13, %rd1, 256;
	mov.b32 	%r1001, 478;
$L__BB3_78:
	setp.ne.s32 	%p49, %r1004, 101;
	mov.b32 	%r364, -1;
	vote.sync.all.pred 	%p50, %p49, %r364;
	not.pred 	%p51, %p50;
	@%p51 bra 	$L__BB3_83;
	shr.u32 	%r1001, %r1001, 1;
	mul.wide.s32 	%rd29, %r1003, 8;
	add.s64 	%rd30, %rd13, %rd29;
	add.s64 	%rd28, %rd30, -256;
	// begin inline asm
	ld.relaxed.gpu.v2.u32 {%r1004, %r1005}, [%rd28];
	// end inline asm
	mov.u32 	%r1006, %r1001;
$L__BB3_80:
	setp.eq.s32 	%p55, %r1004, 99;
	mov.b32 	%r372, -1;
	vote.sync.any.pred 	%p56, %p55, %r372;
	not.pred 	%p57, %p56;
	@%p57 bra 	$L__BB3_82;
	// begin inline asm
	nanosleep.u32 %r1006;
	// end inline asm
	shr.u32 	%r1006, %r1006, 1;
	// begin inline asm
	ld.relaxed.gpu.v2.u32 {%r1004, %r1005}, [%rd28];
	// end inline asm
	bra.uni 	$L__BB3_80;
$L__BB3_82:
	setp.eq.s32 	%p58, %r1004, 101;
	mov.b32 	%r398, -1;
	vote.sync.ballot.b32 	%r399, %p58, %r398;
	and.b32  	%r400, %r399, %r322;
	or.b32  	%r401, %r400, -2147483648;
	add.s32 	%r402, %r401, -1;
	not.b32 	%r403, %r401;
	and.b32  	%r404, %r403, %r402;
	popc.b32 	%r377, %r404;
	mov.b32 	%r376, 1;
	// begin inline asm
	shfl.sync.down.b32 %r374, %r1005, %r376, %r377, %r398;
	// end inline asm
	setp.lt.s32 	%p60, %r222, %r377;
	selp.b32 	%r405, %r374, 0, %p60;
	add.s32 	%r380, %r405, %r1005;
	mov.b32 	%r381, 2;
	// begin inline asm
	shfl.sync.down.b32 %r379, %r380, %r381, %r377, %r398;
	// end inline asm
	add.s32 	%r406, %r222, 2;
	setp.gt.s32 	%p61, %r406, %r377;
	selp.b32 	%r407, 0, %r379, %p61;
	add.s32 	%r385, %r380, %r407;
	mov.b32 	%r386, 4;
	// begin inline asm
	shfl.sync.down.b32 %r384, %r385, %r386, %r377, %r398;
	// end inline asm
	add.s32 	%r408, %r222, 4;
	setp.gt.s32 	%p62, %r408, %r377;
	selp.b32 	%r409, 0, %r384, %p62;
	add.s32 	%r390, %r385, %r409;
	mov.b32 	%r391, 8;
	// begin inline asm
	shfl.sync.down.b32 %r389, %r390, %r391, %r377, %r398;
	// end inline asm
	add.s32 	%r410, %r222, 8;
	setp.gt.s32 	%p63, %r410, %r377;
	selp.b32 	%r411, 0, %r389, %p63;
	add.s32 	%r395, %r390, %r411;
	mov.b32 	%r396, 16;
	// begin inline asm
	shfl.sync.down.b32 %r394, %r395, %r396, %r377, %r398;
	// end inline asm
	add.s32 	%r412, %r222, 16;
	setp.gt.s32 	%p64, %r412, %r377;
	selp.b32 	%r413, 0, %r394, %p64;
	add.s32 	%r414, %r413, %r1000;
	add.s32 	%r1000, %r414, %r395;
	add.s32 	%r1003, %r1003, -32;
	bra.uni 	$L__BB3_78;
$L__BB3_83:
	@%p38 bra 	$L__BB3_85;
	add.s32 	%r367, %r1000, %r144;
	add.s64 	%rd27, %rd12, 256;
	mov.b32 	%r366, 101;
	// begin inline asm
	st.relaxed.gpu.v2.u32 [%rd27], {%r366, %r367};
	// end inline asm
	st.shared.u32 	[_ZZN3cub18CUB_300001_SM_10006detail4scan16DeviceScanKernelINS2_10policy_hubIiiimN4cuda3std3__44plusIvEEE10Policy1000EN6thrust24THRUST_300001_SM_1000_NS10device_ptrIiEESF_NS0_13ScanTileStateIiLb1EEES9_NS0_8NullTypeEmiLb0ESI_EEvT0_T1_T2_iT3_T4_T5_E12temp_storage+4], %r1000;
	st.shared.u32 	[_ZZN3cub18CUB_300001_SM_10006detail4scan16DeviceScanKernelINS2_10policy_hubIiiimN4cuda3std3__44plusIvEEE10Policy1000EN6thrust24THRUST_300001_SM_1000_NS10device_ptrIiEESF_NS0_13ScanTileStateIiLb1EEES9_NS0_8NullTypeEmiLb0ESI_EEvT0_T1_T2_iT3_T4_T5_E12temp_storage+8], %r367;
$L__BB3_85:
	setp.ne.s32 	%p53, %r222, 0;
	mov.u32 	%r1007, %r146;
	@%p53 bra 	$L__BB3_87;
	st.shared.u32 	[_ZZN3cub18CUB_300001_SM_10006detail4scan16DeviceScanKernelINS2_10policy_hubIiiimN4cuda3std3__44plusIvEEE10Policy1000EN6thrust24THRUST_300001_SM_1000_NS10device_ptrIiEESF_NS0_13ScanTileStateIiLb1EEES9_NS0_8NullTypeEmiLb0ESI_EEvT0_T1_T2_iT3_T4_T5_E12temp_storage+84], %r1000;
	mov.u32 	%r1007, %r1000;
$L__BB3_87:
	bar.sync 	0;
	setp.eq.s32 	%p54, %r73, 0;
	ld.shared.u32 	%r368, [_ZZN3cub18CUB_300001_SM_10006detail4scan16DeviceScanKernelINS2_10policy_hubIiiimN4cuda3std3__44plusIvEEE10Policy1000EN6thrust24THRUST_300001_SM_1000_NS10device_ptrIiEESF_NS0_13ScanTileStateIiLb1EEES9_NS0_8NullTypeEmiLb0ESI_EEvT0_T1_T2_iT3_T4_T5_E12temp_storage+84];
	selp.b32 	%r369, 0, %r368, %p54;
	add.s32 	%r1008, %r369, %r1007;
$L__BB3_88:
	add.s32 	%r509, %r1008, %r120;
	add.s32 	%r510, %r121, %r509;
	add.s32 	%r511, %r122, %r510;
	add.s32 	%r512, %r123, %r511;
	add.s32 	%r513, %r124, %r512;
	add.s32 	%r514, %r125, %r513;
	add.s32 	%r515, %r126, %r514;
	add.s32 	%r516, %r127, %r515;
	add.s32 	%r517, %r128, %r516;
	add.s32 	%r518, %r129, %r517;
	add.s32 	%r519, %r130, %r518;
	add.s32 	%r520, %r131, %r519;
	add.s32 	%r521, %r132, %r520;
	add.s32 	%r522, %r133, %r521;
	add.s32 	%r523, %r134, %r522;
	add.s32 	%r524, %r135, %r523;
	add.s32 	%r525, %r136, %r524;
	add.s32 	%r526, %r137, %r525;
	add.s32 	%r527, %r138, %r526;
	bar.sync 	0;
	st.shared.u32 	[%r119], %r509;
	st.shared.u32 	[%r119+4], %r510;
	st.shared.u32 	[%r119+8], %r511;
	st.shared.u32 	[%r119+12], %r512;
	st.shared.u32 	[%r119+16], %r513;
	st.shared.u32 	[%r119+20], %r514;
	st.shared.u32 	[%r119+24], %r515;
	st.shared.u32 	[%r119+28], %r516;
	st.shared.u32 	[%r119+32], %r517;
	st.shared.u32 	[%r119+36], %r518;
	st.shared.u32 	[%r119+40], %r519;
	st.shared.u32 	[%r119+44], %r520;
	st.shared.u32 	[%r119+48], %r521;
	st.shared.u32 	[%r119+52], %r522;
	st.shared.u32 	[%r119+56], %r523;
	st.shared.u32 	[%r119+60], %r524;
	st.shared.u32 	[%r119+64], %r525;
	st.shared.u32 	[%r119+68], %r526;
	st.shared.u32 	[%r119+72], %r527;
	bar.warp.sync 	-1;
	ld.shared.u32 	%r180, [%r118];
	ld.shared.u32 	%r181, [%r118+128];
	ld.shared.u32 	%r182, [%r118+256];
	ld.shared.u32 	%r183, [%r118+384];
	ld.shared.u32 	%r184, [%r118+512];
	ld.shared.u32 	%r185, [%r118+640];
	ld.shared.u32 	%r186, [%r118+768];
	ld.shared.u32 	%r187, [%r118+896];
	ld.shared.u32 	%r188, [%r118+1024];
	ld.shared.u32 	%r189, [%r118+1152];
	ld.shared.u32 	%r190, [%r118+1280];
	ld.shared.u32 	%r191, [%r118+1408];
	ld.shared.u32 	%r192, [%r118+1536];
	ld.shared.u32 	%r193, [%r118+1664];
	ld.shared.u32 	%r194, [%r118+1792];
	ld.shared.u32 	%r195, [%r118+1920];
	ld.shared.u32 	%r196, [%r118+2048];
	ld.shared.u32 	%r197, [%r118+2176];
	ld.shared.u32 	%r198, [%r118+2304];
	setp.ne.s32 	%p80, %r73, 0;
	@%p80 bra 	$L__BB3_90;
	st.volatile.shared.u32 	[_ZZN3cub18CUB_300001_SM_10006detail4scan16DeviceScanKernelINS2_10policy_hubIiiimN4cuda3std3__44plusIvEEE10Policy1000EN6thrust24THRUST_300001_SM_1000_NS10device_ptrIiEESF_NS0_13ScanTileStateIiLb1EEES9_NS0_8NullTypeEmiLb0ESI_EEvT0_T1_T2_iT3_T4_T5_E12temp_storage+31616], %r72;
$L__BB3_90:
	bar.sync 	0;
	ld.volatile.shared.u32 	%r199, [_ZZN3cub18CUB_300001_SM_10006detail4scan16DeviceScanKernelINS2_10policy_hubIiiimN4cuda3std3__44plusIvEEE10Policy1000EN6thrust24THRUST_300001_SM_1000_NS10device_ptrIiEESF_NS0_13ScanTileStateIiLb1EEES9_NS0_8NullTypeEmiLb0ESI_EEvT0_T1_T2_iT3_T4_T5_E12temp_storage+31616];
	cvt.u64.u32 	%rd35, %r75;
	add.s64 	%rd36, %rd4, %rd35;
	setp.ge.s32 	%p81, %r75, %r199;
	shl.b64 	%rd37, %rd36, 2;
	add.s64 	%rd15, %rd3, %rd37;
	@%p81 bra 	$L__BB3_92;
	st.global.u32 	[%rd15], %r180;
$L__BB3_92:
	mov.u32 	%r528, %tid.x;
	and.b32  	%r529, %r528, 992;
	mul.lo.s32 	%r530, %r529, 19;
	and.b32  	%r531, %r528, 31;
	or.b32  	%r532, %r530, %r531;
	add.s32 	%r533, %r532, 32;
	setp.ge.s32 	%p82, %r533, %r199;
	@%p82 bra 	$L__BB3_94;
	st.global.u32 	[%rd15+128], %r181;
$L__BB3_94:
	add.s32 	%r539, %r532, 64;
	setp.ge.s32 	%p83, %r539, %r199;
	@%p83 bra 	$L__BB3_96;
	st.global.u32 	[%rd15+256], %r182;
$L__BB3_96:
	add.s32 	%r545, %r532, 96;
	setp.ge.s32 	%p84, %r545, %r199;
	@%p84 bra 	$L__BB3_98;
	st.global.u32 	[%rd15+384], %r183;
$L__BB3_98:
	add.s32 	%r551, %r532, 128;
	setp.ge.s32 	%p85, %r551, %r199;
	@%p85 bra 	$L__BB3_100;
	st.global.u32 	[%rd15+512], %r184;
$L__BB3_100:
	add.s32 	%r557, %r532, 160;
	setp.ge.s32 	%p86, %r557, %r199;
	@%p86 bra 	$L__BB3_102;
	st.global.u32 	[%rd15+640], %r185;
$L__BB3_102:
	add.s32 	%r563, %r532, 192;
	setp.ge.s32 	%p87, %r563, %r199;
	@%p87 bra 	$L__BB3_104;
	st.global.u32 	[%rd15+768], %r186;
$L__BB3_104:
	add.s32 	%r569, %r532, 224;
	setp.ge.s32 	%p88, %r569, %r199;
	@%p88 bra 	$L__BB3_106;
	st.global.u32 	[%rd15+896], %r187;
$L__BB3_106:
	setp.ge.s32 	%p89, %r92, %r199;
	@%p89 bra 	$L__BB3_108;
	st.global.u32 	[%rd15+1024], %r188;
$L__BB3_108:
	add.s32 	%r575, %r532, 288;
	setp.ge.s32 	%p90, %r575, %r199;
	@%p90 bra 	$L__BB3_110;
	st.global.u32 	[%rd15+1152], %r189;
$L__BB3_110:
	add.s32 	%r581, %r532, 320;
	setp.ge.s32 	%p91, %r581, %r199;
	@%p91 bra 	$L__BB3_112;
	st.global.u32 	[%rd15+1280], %r190;
$L__BB3_112:
	add.s32 	%r587, %r532, 352;
	setp.ge.s32 	%p92, %r587, %r199;
	@%p92 bra 	$L__BB3_114;
	st.global.u32 	[%rd15+1408], %r191;
$L__BB3_114:
	add.s32 	%r593, %r532, 384;
	setp.ge.s32 	%p93, %r593, %r199;
	@%p93 bra 	$L__BB3_116;
	st.global.u32 	[%rd15+1536], %r192;
$L__BB3_116:
	add.s32 	%r599, %r532, 416;
	setp.ge.s32 	%p94, %r599, %r199;
	@%p94 bra 	$L__BB3_118;
	st.global.u32 	[%rd15+1664], %r193;
$L__BB3_118:
	add.s32 	%r605, %r532, 448;
	setp.ge.s32 	%p95, %r605, %r199;
	@%p95 bra 	$L__BB3_120;
	st.global.u32 	[%rd15+1792], %r194;
$L__BB3_120:
	add.s32 	%r611, %r532, 480;
	setp.ge.s32 	%p96, %r611, %r199;
	@%p96 bra 	$L__BB3_122;
	st.global.u32 	[%rd15+1920], %r195;
$L__BB3_122:
	add.s32 	%r617, %r532, 512;
	setp.ge.s32 	%p97, %r617, %r199;
	@%p97 bra 	$L__BB3_124;
	st.global.u32 	[%rd15+2048], %r196;
$L__BB3_124:
	add.s32 	%r623, %r532, 544;
	setp.ge.s32 	%p98, %r623, %r199;
	@%p98 bra 	$L__BB3_126;
	st.global.u32 	[%rd15+2176], %r197;
$L__BB3_126:
	setp.ge.s32 	%p99, %r113, %r199;
	@%p99 bra 	$L__BB3_128;
	st.global.u32 	[%rd15+2304], %r198;
$L__BB3_128:
	ret;

}


// ===== COMPILED SASS (sm_100) =====

	.target	sm_100

	.elftype	@"ET_EXEC"


//--------------------- .note.nv.tkinfo           --------------------------
	.section	.note.nv.tkinfo,"",@"SHT_NOTE"
	.sectionflags	@"SHF_NOTE_NV_TKINFO"
	.tkinfo
        /*0018*/ 	.word	0x00000002
        /*0030*/ 	.string	""
        /*0030*/ 	.string	"ptxas"
        /*0030*/ 	.string	"Cuda compilation tools, release 13.0, V13.0.88"
        /*0030*/ 	.string	"Build cuda_13.0.r13.0/compiler.36424714_0"
        /*0030*/ 	.string	"-arch sm_100 -m 64 "



//--------------------- .note.nv.cuinfo           --------------------------
	.section	.note.nv.cuinfo,"",@"SHT_NOTE"
	.sectionflags	@"SHF_NOTE_NV_CUINFO"
        /*0018*/ 	.short	0x0002
        /*001a*/ 	.short	0x0064
        /*001c*/ 	.short	0x0082
	.zero		2


//--------------------- .nv.info                  --------------------------
	.section	.nv.info,"",@"SHT_CUDA_INFO"
	.align	4


	//----- nvinfo : EIATTR_REGCOUNT
	.align		4
        /*0000*/ 	.byte	0x04, 0x2f
        /*0002*/ 	.short	(.L_44 - .L_43)
	.align		4
.L_43:
        /*0004*/ 	.word	index@(_ZN3cub18CUB_300001_SM_10006detail11EmptyKernelIvEEvv)
        /*0008*/ 	.word	0x00000004


	//----- nvinfo : EIATTR_FRAME_SIZE
	.align		4
.L_44:
        /*000c*/ 	.byte	0x04, 0x11
        /*000e*/ 	.short	(.L_46 - .L_45)
	.align		4
.L_45:
        /*0010*/ 	.word	index@(_ZN3cub18CUB_300001_SM_10006detail11EmptyKernelIvEEvv)
        /*0014*/ 	.word	0x00000000


	//----- nvinfo : EIATTR_REGCOUNT
	.align		4
.L_46:
        /*0018*/ 	.byte	0x04, 0x2f
        /*001a*/ 	.short	(.L_48 - .L_47)
	.align		4
.L_47:
        /*001c*/ 	.word	index@(_ZN3cub18CUB_300001_SM_10006detail4scan20DeviceScanInitKernelINS0_13ScanTileStateIiLb1EEEEEvT_i)
        /*0020*/ 	.word	0x00000008


	//----- nvinfo : EIATTR_FRAME_SIZE
	.align		4
.L_48:
        /*0024*/ 	.byte	0x04, 0x11
        /*0026*/ 	.short	(.L_50 - .L_49)
	.align		4
.L_49:
        /*0028*/ 	.word	index@(_ZN3cub18CUB_300001_SM_10006detail4scan20DeviceScanInitKernelINS0_13ScanTileStateIiLb1EEEEEvT_i)
        /*002c*/ 	.word	0x00000000


	//----- nvinfo : EIATTR_REGCOUNT
	.align		4
.L_50:
        /*0030*/ 	.byte	0x04, 0x2f
        /*0032*/ 	.short	(.L_52 - .L_51)
	.align		4
.L_51:
        /*0034*/ 	.word	index@(_ZN3cub18CUB_300001_SM_10006detail4scan16DeviceScanKernelINS2_10policy_hubIiiijN4cuda3std3__44plusIvEEE10Policy1000EN6thrust24THRUST_300001_SM_1000_NS10device_ptrIiEESF_NS0_13ScanTileStateIiLb1EEES9_NS0_8NullTypeEjiLb0ESI_EEvT0_T1_T2_iT3_T4_T5_)
        /*0038*/ 	.word	0x00000038


	//----- nvinfo : EIATTR_FRAME_SIZE
	.align		4
.L_52:
        /*003c*/ 	.byte	0x04, 0x11
        /*003e*/ 	.short	(.L_54 - .L_53)
	.align		4
.L_53:
        /*0040*/ 	.word	index@(_ZN3cub18CUB_300001_SM_10006detail4scan16DeviceScanKernelINS2_10policy_hubIiiijN4cuda3std3__44plusIvEEE10Policy1000EN6thrust24THRUST_300001_SM_1000_NS10device_ptrIiEESF_NS0_13ScanTileStateIiLb1EEES9_NS0_8NullTypeEjiLb0ESI_EEvT0_T1_T2_iT3_T4_T5_)
        /*0044*/ 	.word	0x00000000


	//----- nvinfo : EIATTR_REGCOUNT
	.align		4
.L_54:
        /*0048*/ 	.byte	0x04, 0x2f
        /*004a*/ 	.short	(.L_56 - .L_55)
	.align		4
.L_55:
        /*004c*/ 	.word	index@(_ZN3cub18CUB_300001_SM_10006detail4scan16DeviceScanKernelINS2_10policy_hubIiiimN4cuda3std3__44plusIvEEE10Policy1000EN6thrust24THRUST_300001_SM_1000_NS10device_ptrIiEESF_NS0_13ScanTileStateIiLb1EEES9_NS0_8NullTypeEmiLb0ESI_EEvT0_T1_T2_iT3_T4_T5_)
        /*0050*/ 	.word	0x00000030


	//----- nvinfo : EIATTR_FRAME_SIZE
	.align		4
.L_56:
        /*0054*/ 	.byte	0x04, 0x11
        /*0056*/ 	.short	(.L_58 - .L_57)
	.align		4
.L_57:
        /*0058*/ 	.word	index@(_ZN3cub18CUB_300001_SM_10006detail4scan16DeviceScanKernelINS2_10policy_hubIiiimN4cuda3std3__44plusIvEEE10Policy1000EN6thrust24THRUST_300001_SM_1000_NS10device_ptrIiEESF_NS0_13ScanTileStateIiLb1EEES9_NS0_8NullTypeEmiLb0ESI_EEvT0_T1_T2_iT3_T4_T5_)
        /*005c*/ 	.word	0x00000000


	//----- nvinfo : EIATTR_MIN_STACK_SIZE
	.align		4
.L_58:
        /*0060*/ 	.byte	0x04, 0x12
        /*0062*/ 	.short	(.L_60 - .L_59)
	.align		4
.L_59:
        /*0064*/ 	.word	index@(_ZN3cub18CUB_300001_SM_10006detail4scan16DeviceScanKernelINS2_10policy_hubIiiimN4cuda3std3__44plusIvEEE10Policy1000EN6thrust24THRUST_300001_SM_1000_NS10device_ptrIiEESF_NS0_13ScanTileStateIiLb1EEES9_NS0_8NullTypeEmiLb0ESI_EEvT0_T1_T2_iT3_T4_T5_)
        /*0068*/ 	.word	0x00000000


	//----- nvinfo : EIATTR_MIN_STACK_SIZE
	.align		4
.L_60:
        /*006c*/ 	.byte	0x04, 0x12
        /*006e*/ 	.short	(.L_62 - .L_61)
	.align		4
.L_61:
        /*0070*/ 	.word	index@(_ZN3cub18CUB_300001_SM_10006detail4scan16DeviceScanKernelINS2_10policy_hubIiiijN4cuda3std3__44plusIvEEE10Policy1000EN6thrust24THRUST_300001_SM_1000_NS10device_ptrIiEESF_NS0_13ScanTileStateIiLb1EEES9_NS0_8NullTypeEjiLb0ESI_EEvT0_T1_T2_iT3_T4_T5_)
        /*0074*/ 	.word	0x00000000


	//----- nvinfo : EIATTR_MIN_STACK_SIZE
	.align		4
.L_62:
        /*0078*/ 	.byte	0x04, 0x12
        /*007a*/ 	.short	(.L_64 - .L_63)
	.align		4
.L_63:
        /*007c*/ 	.word	index@(_ZN3cub18CUB_300001_SM_10006detail4scan20DeviceScanInitKernelINS0_13ScanTileStateIiLb1EEEEEvT_i)
        /*0080*/ 	.word	0x00000000


	//----- nvinfo : EIATTR_MIN_STACK_SIZE
	.align		4
.L_64:
        /*0084*/ 	.byte	0x04, 0x12
        /*0086*/ 	.short	(.L_66 - .L_65)
	.align		4
.L_65:
        /*0088*/ 	.word	index@(_ZN3cub18CUB_300001_SM_10006detail11EmptyKernelIvEEvv)
        /*008c*/ 	.word	0x00000000
.L_66:


//--------------------- .nv.compat                --------------------------
	.section	.nv.compat,"",@"SHT_CUDA_COMPAT_INFO"
	.align	4
        /*0000*/ 	.byte	0x02, 0x09, 0x00, 0x00, 0x02, 0x02, 0x01, 0x00, 0x02, 0x05, 0x05, 0x00, 0x03, 0x07, 0x01, 0x01
        /*0010*/ 	.byte	0x02, 0x03, 0x00, 0x00, 0x02, 0x06, 0x01, 0x00, 0x04, 0x0b, 0x08, 0x00, 0x09, 0x00, 0x00, 0x00
        /*0020*/ 	.byte	0x00, 0x00, 0x00, 0x00


//--------------------- .nv.info._ZN3cub18CUB_300001_SM_10006detail4scan16DeviceScanKernelINS2_10policy_hubIiiimN4cuda3std3__44plusIvEEE10Policy1000EN6thrust24THRUST_300001_SM_1000_NS10device_ptrIiEESF_NS0_13ScanTileStateIiLb1EEES9_NS0_8NullTypeEmiLb0ESI_EEvT0_T1_T2_iT3_T4_T5_ --------------------------
	.section	.nv.info._ZN3cub18CUB_300001_SM_10006detail4scan16DeviceScanKernelINS2_10policy_hubIiiimN4cuda3std3__44plusIvEEE10Policy1000EN6thrust24THRUST_300001_SM_1000_NS10device_ptrIiEESF_NS0_13ScanTileStateIiLb1EEES9_NS0_8NullTypeEmiLb0ESI_EEvT0_T1_T2_iT3_T4_T5_,"",@"SHT_CUDA_INFO"
	.sectionflags	@""
	.align	4


	//----- nvinfo : EIATTR_CUDA_API_VERSION
	.align		4
        /*0000*/ 	.byte	0x04, 0x37
        /*0002*/ 	.short	(.L_68 - .L_67)
.L_67:
        /*0004*/ 	.word	0x00000082


	//----- nvinfo : EIATTR_KPARAM_INFO
	.align		4
.L_68:
        /*0008*/ 	.byte	0x04, 0x17
        /*000a*/ 	.short	(.L_70 - .L_69)
.L_69:
        /*000c*/ 	.word	0x00000000
        /*0010*/ 	.short	0x0006
        /*0012*/ 	.short	0x0020
        /*0014*/ 	.byte	0x00, 0xf0, 0x21, 0x00


	//----- nvinfo : EIATTR_KPARAM_INFO
	.align		4
.L_70:
        /*0018*/ 	.byte	0x04, 0x17
        /*001a*/ 	.short	(.L_72 - .L_71)
.L_71:
        /*001c*/ 	.word	0x00000000
        /*0020*/ 	.short	0x0005
        /*0022*/ 	.short	0x001d
        /*0024*/ 	.byte	0x00, 0xf0, 0x05, 0x00


	//----- nvinfo : EIATTR_KPARAM_INFO
	.align		4
.L_72:
        /*0028*/ 	.byte	0x04, 0x17
        /*002a*/ 	.short	(.L_74 - .L_73)
.L_73:
        /*002c*/ 	.word	0x00000000
        /*0030*/ 	.short	0x0004
        /*0032*/ 	.short	0x001c
        /*0034*/ 	.byte	0x00, 0xf0, 0x05, 0x00


	//----- nvinfo : EIATTR_KPARAM_INFO
	.align		4
.L_74:
        /*0038*/ 	.byte	0x04, 0x17
        /*003a*/ 	.short	(.L_76 - .L_75)
.L_75:
        /*003c*/ 	.word	0x00000000
        /*0040*/ 	.short	0x0003
        /*0042*/ 	.short	0x0018
        /*0044*/ 	.byte	0x00, 0xf0, 0x11, 0x00


	//----- nvinfo : EIATTR_KPARAM_INFO
	.align		4
.L_76:
        /*0048*/ 	.byte	0x04, 0x17
        /*004a*/ 	.short	(.L_78 - .L_77)
.L_77:
        /*004c*/ 	.word	0x00000000
        /*0050*/ 	.short	0x0002
        /*0052*/ 	.short	0x0010
        /*0054*/ 	.byte	0x00, 0xf0, 0x21, 0x00


	//----- nvinfo : EIATTR_KPARAM_INFO
	.align		4
.L_78:
        /*0058*/ 	.byte	0x04, 0x17
        /*005a*/ 	.short	(.L_80 - .L_79)
.L_79:
        /*005c*/ 	.word	0x00000000
        /*0060*/ 	.short	0x0001
        /*0062*/ 	.short	0x0008
        /*0064*/ 	.byte	0x00, 0xf0, 0x21, 0x00


	//----- nvinfo : EIATTR_KPARAM_INFO
	.align		4
.L_80:
        /*0068*/ 	.byte	0x04, 0x17
        /*006a*/ 	.short	(.L_82 - .L_81)
.L_81:
        /*006c*/ 	.word	0x00000000
        /*0070*/ 	.short	0x0000
        /*0072*/ 	.short	0x0000
        /*0074*/ 	.byte	0x00, 0xf0, 0x21, 0x00


	//----- nvinfo : EIATTR_SPARSE_MMA_MASK
	.align		4
.L_82:
        /*0078*/ 	.byte	0x03, 0x50
        /*007a*/ 	.short	0x0000


	//----- nvinfo : EIATTR_MAXREG_COUNT
	.align		4
        /*007c*/ 	.byte	0x03, 0x1b
        /*007e*/ 	.short	0x0080


	//----- nvinfo : EIATTR_NUM_BARRIERS
	.align		4
        /*0080*/ 	.byte	0x02, 0x4c
        /*0082*/ 	.byte	0x01
	.zero		1


	//----- nvinfo : EIATTR_MERCURY_ISA_VERSION
	.align		4
        /*0084*/ 	.byte	0x03, 0x5f
        /*0086*/ 	.short	0x0101


	//----- nvinfo : EIATTR_COOP_GROUP_MASK_REGIDS
	.align		4
        /*0088*/ 	.byte	0x04, 0x29
        /*008a*/ 	.short	(.L_84 - .L_83)


	//   ....[0]....
.L_83:
        /*008c*/ 	.word	0xffffffff


	//   ....[1]....
        /*0090*/ 	.word	0xffffffff


	//   ....[2]....
        /*0094*/ 	.word	0xffffffff


	//   ....[3]....
        /*0098*/ 	.word	0xffffffff


	//   ....[4]....
        /*009c*/ 	.word	0xffffffff


	//   ....[5]....
        /*00a0*/ 	.word	0xffffffff


	//   ....[6]....
        /*00a4*/ 	.word	0xffffffff


	//   ....[7]....
        /*00a8*/ 	.word	0xffffffff


	//   ....[8]....
        /*00ac*/ 	.word	0xffffffff


	//   ....[9]....
        /*00b0*/ 	.word	0xffffffff


	//   ....[10]....
        /*00b4*/ 	.word	0xffffffff


	//   ....[11]....
        /*00b8*/ 	.word	0xffffffff


	//   ....[12]....
        /*00bc*/ 	.word	0xffffffff


	//   ....[13]....
        /*00c0*/ 	.word	0xffffffff


	//   ....[14]....
        /*00c4*/ 	.word	0xffffffff


	//   ....[15]....
        /*00c8*/ 	.word	0xffffffff


	//   ....[16]....
        /*00cc*/ 	.word	0xffffffff


	//   ....[17]....
        /*00d0*/ 	.word	0xffffffff


	//   ....[18]....
        /*00d4*/ 	.word	0xffffffff


	//   ....[19]....
        /*00d8*/ 	.word	0xffffffff


	//   ....[20]....
        /*00dc*/ 	.word	0xffffffff


	//   ....[21]....
        /*00e0*/ 	.word	0xffffffff


	//   ....[22]....
        /*00e4*/ 	.word	0xffffffff


	//   ....[23]....
        /*00e8*/ 	.word	0xffffffff


	//   ....[24]....
        /*00ec*/ 	.word	0xffffffff


	//   ....[25]....
        /*00f0*/ 	.word	0xffffffff


	//   ....[26]....
        /*00f4*/ 	.word	0xffffffff


	//   ....[27]....
        /*00f8*/ 	.word	0xffffffff


	//   ....[28]....
        /*00fc*/ 	.word	0xffffffff


	//   ....[29]....
        /*0100*/ 	.word	0xffffffff


	//   ....[30]....
        /*0104*/ 	.word	0xffffffff


	//   ....[31]....
        /*0108*/ 	.word	0xffffffff


	//   ....[32]....
        /*010c*/ 	.word	0xffffffff


	//   ....[33]....
        /*0110*/ 	.word	0xffffffff


	//   ....[34]....
        /*0114*/ 	.word	0xffffffff


	//   ....[35]....
        /*0118*/ 	.word	0xffffffff


	//   ....[36]....
        /*011c*/ 	.word	0xffffffff


	//   ....[37]....
        /*0120*/ 	.word	0xffffffff


	//   ....[38]....
        /*0124*/ 	.word	0xffffffff


	//   ....[39]....
        /*0128*/ 	.word	0xffffffff


	//   ....[40]....
        /*012c*/ 	.word	0xffffffff


	//   ....[41]....
        /*0130*/ 	.word	0xffffffff


	//   ....[42]....
        /*0134*/ 	.word	0xffffffff


	//   ....[43]....
        /*0138*/ 	.word	0xffffffff


	//   ....[44]....
        /*013c*/ 	.word	0xffffffff


	//   ....[45]....
        /*0140*/ 	.word	0xffffffff


	//   ....[46]....
        /*0144*/ 	.word	0xffffffff


	//   ....[47]....
        /*0148*/ 	.word	0xffffffff


	//   ....[48]....
        /*014c*/ 	.word	0xffffffff


	//   ....[49]....
        /*0150*/ 	.word	0xffffffff


	//   ....[50]....
        /*0154*/ 	.word	0xffffffff


	//   ....[51]....
        /*0158*/ 	.word	0xffffffff


	//   ....[52]....
        /*015c*/ 	.word	0xffffffff


	//   ....[53]....
        /*0160*/ 	.word	0xffffffff


	//   ....[54]....
        /*0164*/ 	.word	0xffffffff


	//   ....[55]....
        /*0168*/ 	.word	0xffffffff


	//   ....[56]....
        /*016c*/ 	.word	0xffffffff


	//   ....[57]....
        /*0170*/ 	.word	0xffffffff


	//   ....[58]....
        /*0174*/ 	.word	0xffffffff


	//   ....[59]....
        /*0178*/ 	.word	0xffffffff


	//   ....[60]....
        /*017c*/ 	.word	0x05000008


	//   ....[61]....
        /*0180*/ 	.word	0x05000008


	//   ....[62]....
        /*0184*/ 	.word	0x05000008


	//   ....[63]....
        /*0188*/ 	.word	0x05000008


	//   ....[64]....
        /*018c*/ 	.word	0x05000008


	//   ....[65]....
        /*0190*/ 	.word	0x05000008


	//   ....[66]....
        /*0194*/ 	.word	0x05000008


	//   ....[67]....
        /*0198*/ 	.word	0x05000008


	//   ....[68]....
        /*019c*/ 	.word	0x05000008


	//   ....[69]....
        /*01a0*/ 	.word	0x05000008


	//   ....[70]....
        /*01a4*/ 	.word	0x05000008


	//   ....[71]....
        /*01a8*/ 	.word	0x05000008


	//   ....[72]....
        /*01ac*/ 	.word	0x05000008


	//   ....[73]....
        /*01b0*/ 	.word	0x05000008


	//   ....[74]....
        /*01b4*/ 	.word	0x05000008


	//   ....[75]....
        /*01b8*/ 	.word	0x05000008


	//   ....[76]....
        /*01bc*/ 	.word	0x05000008


	//   ....[77]....
        /*01c0*/ 	.word	0x05000008


	//   ....[78]....
        /*01c4*/ 	.word	0x05000008


	//   ....[79]....
        /*01c8*/ 	.word	0x05000008


	//   ....[80]....
        /*01cc*/ 	.word	0x05000008


	//   ....[81]....
        /*01d0*/ 	.word	0x05000008


	//   ....[82]....
        /*01d4*/ 	.word	0x05000008


	//   ....[83]....
        /*01d8*/ 	.word	0x05000008


	//   ....[84]....
        /*01dc*/ 	.word	0x05000008


	//   ....[85]....
        /*01e0*/ 	.word	0x05000008


	//   ....[86]....
        /*01e4*/ 	.word	0x05000008


	//   ....[87]....
        /*01e8*/ 	.word	0x05000008


	//   ....[88]....
        /*01ec*/ 	.word	0x05000008


	//   ....[89]....
        /*01f0*/ 	.word	0x05000008


	//   ....[90]....
        /*01f4*/ 	.word	0x05000008


	//   ....[91]....
        /*01f8*/ 	.word	0x05000008


	//   ....[92]....
        /*01fc*/ 	.word	0x05000008


	//   ....[93]....
        /*0200*/ 	.word	0x05000008


	//   ....[94]....
        /*0204*/ 	.word	0x05000008


	//   ....[95]....
        /*0208*/ 	.word	0x05000008


	//----- nvinfo : EIATTR_COOP_GROUP_INSTR_OFFSETS
	.align		4
.L_84:
        /*020c*/ 	.byte	0x04, 0x28
        /*020e*/ 	.short	(.L_86 - .L_85)


	//   ....[0]....
.L_85:
        /*0210*/ 	.word	0x00000470


	//   ....[1]....
        /*0214*/ 	.word	0x000006a0


	//   ....[2]....
        /*0218*/ 	.word	0x000006c0


	//   ....[3]....
        /*021c*/ 	.word	0x000006e0


	//   ....[4]....
        /*0220*/ 	.word	0x00000700


	//   ....[5]....
        /*0224*/ 	.word	0x00000720


	//   ....[6]....
        /*0228*/ 	.word	0x00000b20


	//   ....[7]....
        /*022c*/ 	.word	0x00000b40


	//   ....[8]....
        /*0230*/ 	.word	0x00000b60


	//   ....[9]....
        /*0234*/ 	.word	0x00000b80


	//   ....[10]....
        /*0238*/ 	.word	0x00000ba0


	//   ....[11]....
        /*023c*/ 	.word	0x00000fa0


	//   ....[12]....
        /*0240*/ 	.word	0x00001030


	//   ....[13]....
        /*0244*/ 	.word	0x00001090


	//   ....[14]....
        /*0248*/ 	.word	0x00001130


	//   ....[15]....
        /*024c*/ 	.word	0x00001190


	//   ....[16]....
        /*0250*/ 	.word	0x000011d0


	//   ....[17]....
        /*0254*/ 	.word	0x00001220


	//   ....[18]....
        /*0258*/ 	.word	0x00001270


	//   ....[19]....
        /*025c*/ 	.word	0x00001280


	//   ....[20]....
        /*0260*/ 	.word	0x00001360


	//   ....[21]....
        /*0264*/ 	.word	0x000013f0


	//   ....[22]....
        /*0268*/ 	.word	0x00001440


	//   ....[23]....
        /*026c*/ 	.word	0x000014a0


	//   ....[24]....
        /*0270*/ 	.word	0x00001500


	//   ....[25]....
        /*0274*/ 	.word	0x00001540


	//   ....[26]....
        /*0278*/ 	.word	0x00001580


	//   ....[27]....
        /*027c*/ 	.word	0x000015c0


	//   ....[28]....
        /*0280*/ 	.word	0x000015d0


	//   ....[29]....
        /*0284*/ 	.word	0x00001a50


	//   ....[30]....
        /*0288*/ 	.word	0x00002410


	//   ....[31]....
        /*028c*/ 	.word	0x00002640


	//   ....[32]....
        /*0290*/ 	.word	0x00002660


	//   ....[33]....
        /*0294*/ 	.word	0x00002680


	//   ....[34]....
        /*0298*/ 	.word	0x000026a0


	//   ....[35]....
        /*029c*/ 	.word	0x000026c0


	//   ....[36]....
        /*02a0*/ 	.word	0x00002a50


	//   ....[37]....
        /*02a4*/ 	.word	0x00002a70


	//   ....[38]....
        /*02a8*/ 	.word	0x00002a90


	//   ....[39]....
        /*02ac*/ 	.word	0x00002ab0


	//   ....[40]....
        /*02b0*/ 	.word	0x00002ad0


	//   ....[41]....
        /*02b4*/ 	.word	0x00002ed0


	//   ....[42]....
        /*02b8*/ 	.word	0x00002f60


	//   ....[43]....
        /*02bc*/ 	.word	0x00002fc0


	//   ....[44]....
        /*02c0*/ 	.word	0x00003030


	//   ....[45]....
        /*02c4*/ 	.word	0x00003090


	//   ....[46]....
        /*02c8*/ 	.word	0x000030f0


	//   ....[47]....
        /*02cc*/ 	.word	0x00003140


	//   ....[48]....
        /*02d0*/ 	.word	0x000031a0


	//   ....[49]....
        /*02d4*/ 	.word	0x000031b0


	//   ....[50]....
        /*02d8*/ 	.word	0x00003290


	//   ....[51]....
        /*02dc*/ 	.word	0x00003320


	//   ....[52]....
        /*02e0*/ 	.word	0x00003370


	//   ....[53]....
        /*02e4*/ 	.word	0x000033e0


	//   ....[54]....
        /*02e8*/ 	.word	0x00003440


	//   ....[55]....
        /*02ec*/ 	.word	0x00003490


	//   ....[56]....
        /*02f0*/ 	.word	0x000034f0


	//   ....[57]....
        /*02f4*/ 	.word	0x00003530


	//   ....[58]....
        /*02f8*/ 	.word	0x00003540


	//   ....[59]....
        /*02fc*/ 	.word	0x000039a0


	//   ....[60]....
        /*0300*/ 	.word	0x00003f50


	//   ....[61]....
        /*0304*/ 	.word	0x00003fd0


	//   ....[62]....
        /*0308*/ 	.word	0x00004070


	//   ....[63]....
        /*030c*/ 	.word	0x00004160


	//   ....[64]....
        /*0310*/ 	.word	0x000041e0


	//   ....[65]....
        /*0314*/ 	.word	0x00004260


	//   ....[66]....
        /*0318*/ 	.word	0x000042e0


	//   ....[67]....
        /*031c*/ 	.word	0x00004360


	//   ....[68]....
        /*0320*/ 	.word	0x00004400


	//   ....[69]....
        /*0324*/ 	.word	0x00004470


	//   ....[70]....
        /*0328*/ 	.word	0x000044f0


	//   ....[71]....
        /*032c*/ 	.word	0x00004570


	//   ....[72]....
        /*0330*/ 	.word	0x00004620


	//   ....[73]....
        /*0334*/ 	.word	0x000046a0


	//   ....[74]....
        /*0338*/ 	.word	0x00004710


	//   ....[75]....
        /*033c*/ 	.word	0x00004780


	//   ....[76]....
        /*0340*/ 	.word	0x000047f0


	//   ....[77]....
        /*0344*/ 	.word	0x00004850


	//   ....[78]....
        /*0348*/ 	.word	0x000048c0


	//   ....[79]....
        /*034c*/ 	.word	0x00004940


	//   ....[80]....
        /*0350*/ 	.word	0x000049e0


	//   ....[81]....
        /*0354*/ 	.word	0x00004ab0


	//   ....[82]....
        /*0358*/ 	.word	0x00004b30


	//   ....[83]....
        /*035c*/ 	.word	0x00004bd0


	//   ....[84]....
        /*0360*/ 	.word	0x00004c60


	//   ....[85]....
        /*0364*/ 	.word	0x00004cd0


	//   ....[86]....
        /*0368*/ 	.word	0x00004d70


	//   ....[87]....
        /*036c*/ 	.word	0x00004de0


	//   ....[88]....
        /*0370*/ 	.word	0x00004e60


	//   ....[89]....
        /*0374*/ 	.word	0x00004ee0


	//   ....[90]....
        /*0378*/ 	.word	0x00004f90


	//   ....[91]....
        /*037c*/ 	.word	0x00005030


	//   ....[92]....
        /*0380*/ 	.word	0x000050c0


	//   ....[93]....
        /*0384*/ 	.word	0x00005160


	//   ....[94]....
        /*0388*/ 	.word	0x000051e0


	//   ....[95]....
        /*038c*/ 	.word	0x00005240


	//----- nvinfo : EIATTR_VRC_CTA_INIT_COUNT
	.align		4
.L_86:
        /*0390*/ 	.byte	0x02, 0x4a
	.zero		1
	.zero		1


	//----- nvinfo : EIATTR_EXIT_INSTR_OFFSETS
	.align		4
        /*0394*/ 	.byte	0x04, 0x1c
        /*0396*/ 	.short	(.L_88 - .L_87)


	//   ....[0]....
.L_87:
        /*0398*/ 	.word	0x00001cc0


	//   ....[1]....
        /*039c*/ 	.word	0x00001cf0


	//   ....[2]....
        /*03a0*/ 	.word	0x00003ee0


	//   ....[3]....
        /*03a4*/ 	.word	0x00003f00


	//----- nvinfo : EIATTR_MAX_THREADS
	.align		4
.L_88:
        /*03a8*/ 	.byte	0x04, 0x05
        /*03aa*/ 	.short	(.L_90 - .L_89)
.L_89:
        /*03ac*/ 	.word	0x000001a0
        /*03b0*/ 	.word	0x00000001
        /*03b4*/ 	.word	0x00000001


	//----- nvinfo : EIATTR_CRS_STACK_SIZE
	.align		4
.L_90:
        /*03b8*/ 	.byte	0x04, 0x1e
        /*03ba*/ 	.short	(.L_92 - .L_91)
.L_91:
        /*03bc*/ 	.word	0x00000000


	//----- nvinfo : EIATTR_CBANK_PARAM_SIZE
	.align		4
.L_92:
        /*03c0*/ 	.byte	0x03, 0x19
        /*03c2*/ 	.short	0x0028


	//----- nvinfo : EIATTR_PARAM_CBANK
	.align		4
        /*03c4*/ 	.byte	0x04, 0x0a
        /*03c6*/ 	.short	(.L_94 - .L_93)
	.align		4
.L_93:
        /*03c8*/ 	.word	index@(.nv.constant0._ZN3cub18CUB_300001_SM_10006detail4scan16DeviceScanKernelINS2_10policy_hubIiiimN4cuda3std3__44plusIvEEE10Policy1000EN6thrust24THRUST_300001_SM_1000_NS10device_ptrIiEESF_NS0_13ScanTileStateIiLb1EEES9_NS0_8NullTypeEmiLb0ESI_EEvT0_T1_T2_iT3_T4_T5_)
        /*03cc*/ 	.short	0x0380
        /*03ce*/ 	.short	0x0028


	//----- nvinfo : EIATTR_SW_WAR
	.align		4
.L_94:
        /*03d0*/ 	.byte	0x04, 0x36
        /*03d2*/ 	.short	(.L_96 - .L_95)
.L_95:
        /*03d4*/ 	.word	0x00000008
.L_96:


//--------------------- .nv.info._ZN3cub18CUB_300001_SM_10006detail4scan16DeviceScanKernelINS2_10policy_hubIiiijN4cuda3std3__44plusIvEEE10Policy1000EN6thrust24THRUST_300001_SM_1000_NS10device_ptrIiEESF_NS0_13ScanTileStateIiLb1EEES9_NS0_8NullTypeEjiLb0ESI_EEvT0_T1_T2_iT3_T4_T5_ --------------------------
	.section	.nv.info._ZN3cub18CUB_300001_SM_10006detail4scan16DeviceScanKernelINS2_10policy_hubIiiijN4cuda3std3__44plusIvEEE10Policy1000EN6thrust24THRUST_300001_SM_1000_NS10device_ptrIiEESF_NS0_13ScanTileStateIiLb1EEES9_NS0_8NullTypeEjiLb0ESI_EEvT0_T1_T2_iT3_T4_T5_,"",@"SHT_CUDA_INFO"
	.sectionflags	@""
	.align	4


	//----- nvinfo : EIATTR_CUDA_API_VERSION
	.align		4
        /*0000*/ 	.byte	0x04, 0x37
        /*0002*/ 	.short	(.L_98 - .L_97)
.L_97:
        /*0004*/ 	.word	0x00000082


	//----- nvinfo : EIATTR_KPARAM_INFO
	.align		4
.L_98:
        /*0008*/ 	.byte	0x04, 0x17
        /*000a*/ 	.short	(.L_100 - .L_99)
.L_99:
        /*000c*/ 	.word	0x00000000
        /*0010*/ 	.short	0x0006
        /*0012*/ 	.short	0x0020
        /*0014*/ 	.byte	0x00, 0xf0, 0x11, 0x00


	//----- nvinfo : EIATTR_KPARAM_INFO
	.align		4
.L_100:
        /*0018*/ 	.byte	0x04, 0x17
        /*001a*/ 	.short	(.L_102 - .L_101)
.L_101:
        /*001c*/ 	.word	0x00000000
        /*0020*/ 	.short	0x0005
        /*0022*/ 	.short	0x001d
        /*0024*/ 	.byte	0x00, 0xf0, 0x05, 0x00


	//----- nvinfo : EIATTR_KPARAM_INFO
	.align		4
.L_102:
        /*0028*/ 	.byte	0x04, 0x17
        /*002a*/ 	.short	(.L_104 - .L_103)
.L_103:
        /*002c*/ 	.word	0x00000000
        /*0030*/ 	.short	0x0004
        /*0032*/ 	.short	0x001c
        /*0034*/ 	.byte	0x00, 0xf0, 0x05, 0x00


	//----- nvinfo : EIATTR_KPARAM_INFO
	.align		4
.L_104:
        /*0038*/ 	.byte	0x04, 0x17
        /*003a*/ 	.short	(.L_106 - .L_105)
.L_105:
        /*003c*/ 	.word	0x00000000
        /*0040*/ 	.short	0x0003
        /*0042*/ 	.short	0x0018
        /*0044*/ 	.byte	0x00, 0xf0, 0x11, 0x00


	//----- nvinfo : EIATTR_KPARAM_INFO
	.align		4
.L_106:
        /*0048*/ 	.byte	0x04, 0x17
        /*004a*/ 	.short	(.L_108 - .L_107)
.L_107:
        /*004c*/ 	.word	0x00000000
        /*0050*/ 	.short	0x0002
        /*0052*/ 	.short	0x0010
        /*0054*/ 	.byte	0x00, 0xf0, 0x21, 0x00


	//----- nvinfo : EIATTR_KPARAM_INFO
	.align		4
.L_108:
        /*0058*/ 	.byte	0x04, 0x17
        /*005a*/ 	.short	(.L_110 - .L_109)
.L_109:
        /*005c*/ 	.word	0x00000000
        /*0060*/ 	.short	0x0001
        /*0062*/ 	.short	0x0008
        /*0064*/ 	.byte	0x00, 0xf0, 0x21, 0x00


	//----- nvinfo : EIATTR_KPARAM_INFO
	.align		4
.L_110:
        /*0068*/ 	.byte	0x04, 0x17
        /*006a*/ 	.short	(.L_112 - .L_111)
.L_111:
        /*006c*/ 	.word	0x00000000
        /*0070*/ 	.short	0x0000
        /*0072*/ 	.short	0x0000
        /*0074*/ 	.byte	0x00, 0xf0, 0x21, 0x00


	//----- nvinfo : EIATTR_SPARSE_MMA_MASK
	.align		4
.L_112:
        /*0078*/ 	.byte	0x03, 0x50
        /*007a*/ 	.short	0x0000


	//----- nvinfo : EIATTR_MAXREG_COUNT
	.align		4
        /*007c*/ 	.byte	0x03, 0x1b
        /*007e*/ 	.short	0x00a8


	//----- nvinfo : EIATTR_NUM_BARRIERS
	.align		4
        /*0080*/ 	.byte	0x02, 0x4c
        /*0082*/ 	.byte	0x01
	.zero		1


	//----- nvinfo : EIATTR_MERCURY_ISA_VERSION
	.align		4
        /*0084*/ 	.byte	0x03, 0x5f
        /*0086*/ 	.short	0x0101


	//----- nvinfo : EIATTR_UNUSED_LOAD_BYTE_OFFSET
	.align		4
        /*0088*/ 	.byte	0x04, 0x44
        /*008a*/ 	.short	(.L_114 - .L_113)


	//   ....[0]....
.L_113:
        /*008c*/ 	.word	0x00002a20
        /*0090*/ 	.word	0x00000fff


	//----- nvinfo : EIATTR_COOP_GROUP_MASK_REGIDS
	.align		4
.L_114:
        /*0094*/ 	.byte	0x04, 0x29
        /*0096*/ 	.short	(.L_116 - .L_115)


	//   ....[0]....
.L_115:
        /*0098*/ 	.word	0xffffffff


	//   ....[1]....
        /*009c*/ 	.word	0xffffffff


	//   ....[2]....
        /*00a0*/ 	.word	0xffffffff


	//   ....[3]....
        /*00a4*/ 	.word	0xffffffff


	//   ....[4]....
        /*00a8*/ 	.word	0xffffffff


	//   ....[5]....
        /*00ac*/ 	.word	0xffffffff


	//   ....[6]....
        /*00b0*/ 	.word	0xffffffff


	//   ....[7]....
        /*00b4*/ 	.word	0xffffffff


	//   ....[8]....
        /*00b8*/ 	.word	0xffffffff


	//   ....[9]....
        /*00bc*/ 	.word	0xffffffff


	//   ....[10]....
        /*00c0*/ 	.word	0xffffffff


	//   ....[11]....
        /*00c4*/ 	.word	0xffffffff


	//   ....[12]....
        /*00c8*/ 	.word	0xffffffff


	//   ....[13]....
        /*00cc*/ 	.word	0xffffffff


	//   ....[14]....
        /*00d0*/ 	.word	0xffffffff


	//   ....[15]....
        /*00d4*/ 	.word	0xffffffff


	//   ....[16]....
        /*00d8*/ 	.word	0xffffffff


	//   ....[17]....
        /*00dc*/ 	.word	0xffffffff


	//   ....[18]....
        /*00e0*/ 	.word	0xffffffff


	//   ....[19]....
        /*00e4*/ 	.word	0xffffffff


	//   ....[20]....
        /*00e8*/ 	.word	0xffffffff


	//   ....[21]....
        /*00ec*/ 	.word	0xffffffff


	//   ....[22]....
        /*00f0*/ 	.word	0xffffffff


	//   ....[23]....
        /*00f4*/ 	.word	0xffffffff


	//   ....[24]....
        /*00f8*/ 	.word	0xffffffff


	//   ....[25]....
        /*00fc*/ 	.word	0xffffffff


	//   ....[26]....
        /*0100*/ 	.word	0xffffffff


	//   ....[27]....
        /*0104*/ 	.word	0xffffffff


	//   ....[28]....
        /*0108*/ 	.word	0xffffffff


	//   ....[29]....
        /*010c*/ 	.word	0xffffffff


	//   ....[30]....
        /*0110*/ 	.word	0xffffffff


	//   ....[31]....
        /*0114*/ 	.word	0xffffffff


	//   ....[32]....
        /*0118*/ 	.word	0xffffffff


	//   ....[33]....
        /*011c*/ 	.word	0xffffffff


	//   ....[34]....
        /*0120*/ 	.word	0xffffffff


	//   ....[35]....
        /*0124*/ 	.word	0xffffffff


	//   ....[36]....
        /*0128*/ 	.word	0xffffffff


	//   ....[37]....
        /*012c*/ 	.word	0xffffffff


	//   ....[38]....
        /*0130*/ 	.word	0xffffffff


	//   ....[39]....
        /*0134*/ 	.word	0xffffffff


	//   ....[40]....
        /*0138*/ 	.word	0xffffffff


	//   ....[41]....
        /*013c*/ 	.word	0xffffffff


	//   ....[42]....
        /*0140*/ 	.word	0xffffffff


	//   ....[43]....
        /*0144*/ 	.word	0xffffffff


	//   ....[44]....
        /*0148*/ 	.word	0xffffffff


	//   ....[45]....
        /*014c*/ 	.word	0xffffffff


	//   ....[46]....
        /*0150*/ 	.word	0xffffffff


	//   ....[47]....
        /*0154*/ 	.word	0xffffffff


	//   ....[48]....
        /*0158*/ 	.word	0xffffffff


	//   ....[49]....
        /*015c*/ 	.word	0xffffffff


	//   ....[50]....
        /*0160*/ 	.word	0xffffffff


	//   ....[51]....
        /*0164*/ 	.word	0xffffffff


	//   ....[52]....
        /*0168*/ 	.word	0xffffffff


	//   ....[53]....
        /*016c*/ 	.word	0xffffffff


	//   ....[54]....
        /*0170*/ 	.word	0xffffffff


	//   ....[55]....
        /*0174*/ 	.word	0xffffffff


	//   ....[56]....
        /*0178*/ 	.word	0xffffffff


	//   ....[57]....
        /*017c*/ 	.word	0xffffffff


	//   ....[58]....
        /*0180*/ 	.word	0xffffffff


	//   ....[59]....
        /*0184*/ 	.word	0xffffffff


	//   ....[60]....
        /*0188*/ 	.word	0x05000015


	//   ....[61]....
        /*018c*/ 	.word	0x05000015


	//   ....[62]....
        /*0190*/ 	.word	0x05000015


	//   ....[63]....
        /*0194*/ 	.word	0x05000015


	//   ....[64]....
        /*0198*/ 	.word	0x05000015


	//   ....[65]....
        /*019c*/ 	.word	0x05000015


	//   ....[66]....
        /*01a0*/ 	.word	0x05000015


	//   ....[67]....
        /*01a4*/ 	.word	0x05000015


	//   ....[68]....
        /*01a8*/ 	.word	0x05000015


	//   ....[69]....
        /*01ac*/ 	.word	0x05000015


	//   ....[70]....
        /*01b0*/ 	.word	0x05000015


	//   ....[71]....
        /*01b4*/ 	.word	0x05000015


	//   ....[72]....
        /*01b8*/ 	.word	0x05000015


	//   ....[73]....
        /*01bc*/ 	.word	0x05000015


	//   ....[74]....
        /*01c0*/ 	.word	0x05000015


	//   ....[75]....
        /*01c4*/ 	.word	0x05000015


	//   ....[76]....
        /*01c8*/ 	.word	0x05000015


	//   ....[77]....
        /*01cc*/ 	.word	0x05000015


	//   ....[78]....
        /*01d0*/ 	.word	0x05000015


	//   ....[79]....
        /*01d4*/ 	.word	0x05000015


	//   ....[80]....
        /*01d8*/ 	.word	0x05000015


	//   ....[81]....
        /*01dc*/ 	.word	0x05000015


	//   ....[82]....
        /*01e0*/ 	.word	0x05000015


	//   ....[83]....
        /*01e4*/ 	.word	0x05000015


	//   ....[84]....
        /*01e8*/ 	.word	0x05000015


	//   ....[85]....
        /*01ec*/ 	.word	0x05000015


	//   ....[86]....
        /*01f0*/ 	.word	0x05000015


	//   ....[87]....
        /*01f4*/ 	.word	0x05000015


	//   ....[88]....
        /*01f8*/ 	.word	0x05000015


	//   ....[89]....
        /*01fc*/ 	.word	0x05000015


	//   ....[90]....
        /*0200*/ 	.word	0x05000015


	//   ....[91]....
        /*0204*/ 	.word	0x05000015


	//   ....[92]....
        /*0208*/ 	.word	0x05000015


	//   ....[93]....
        /*020c*/ 	.word	0x05000015


	//   ....[94]....
        /*0210*/ 	.word	0x05000015


	//   ....[95]....
        /*0214*/ 	.word	0x05000015


	//----- nvinfo : EIATTR_COOP_GROUP_INSTR_OFFSETS
	.align		4
.L_116:
        /*0218*/ 	.byte	0x04, 0x28
        /*021a*/ 	.short	(.L_118 - .L_117)


	//   ....[0]....
.L_117:
        /*021c*/ 	.word	0x000004b0


	//   ....[1]....
        /*0220*/ 	.word	0x00000680


	//   ....[2]....
        /*0224*/ 	.word	0x000006a0


	//   ....[3]....
        /*0228*/ 	.word	0x000006c0


	//   ....[4]....
        /*022c*/ 	.word	0x000006e0


	//   ....[5]....
        /*0230*/ 	.word	0x00000700


	//   ....[6]....
        /*0234*/ 	.word	0x00000ae0


	//   ....[7]....
        /*0238*/ 	.word	0x00000b00


	//   ....[8]....
        /*023c*/ 	.word	0x00000b20


	//   ....[9]....
        /*0240*/ 	.word	0x00000b40


	//   ....[10]....
        /*0244*/ 	.word	0x00000b60


	//   ....[11]....
        /*0248*/ 	.word	0x00000f10


	//   ....[12]....
        /*024c*/ 	.word	0x000010e0


	//   ....[13]....
        /*0250*/ 	.word	0x00001140


	//   ....[14]....
        /*0254*/ 	.word	0x000011d0


	//   ....[15]....
        /*0258*/ 	.word	0x00001230


	//   ....[16]....
        /*025c*/ 	.word	0x00001280


	//   ....[17]....
        /*0260*/ 	.word	0x000012e0


	//   ....[18]....
        /*0264*/ 	.word	0x00001320


	//   ....[19]....
        /*0268*/ 	.word	0x00001330


	//   ....[20]....
        /*026c*/ 	.word	0x000013f0


	//   ....[21]....
        /*0270*/ 	.word	0x000015c0


	//   ....[22]....
        /*0274*/ 	.word	0x00001610


	//   ....[23]....
        /*0278*/ 	.word	0x00001670


	//   ....[24]....
        /*027c*/ 	.word	0x000016d0


	//   ....[25]....
        /*0280*/ 	.word	0x00001710


	//   ....[26]....
        /*0284*/ 	.word	0x00001750


	//   ....[27]....
        /*0288*/ 	.word	0x00001790


	//   ....[28]....
        /*028c*/ 	.word	0x000017a0


	//   ....[29]....
        /*0290*/ 	.word	0x00001c60


	//   ....[30]....
        /*0294*/ 	.word	0x00002740


	//   ....[31]....
        /*0298*/ 	.word	0x00002910


	//   ....[32]....
        /*029c*/ 	.word	0x00002930


	//   ....[33]....
        /*02a0*/ 	.word	0x00002950


	//   ....[34]....
        /*02a4*/ 	.word	0x00002970


	//   ....[35]....
        /*02a8*/ 	.word	0x00002990


	//   ....[36]....
        /*02ac*/ 	.word	0x00002d10


	//   ....[37]....
        /*02b0*/ 	.word	0x00002d30


	//   ....[38]....
        /*02b4*/ 	.word	0x00002d50


	//   ....[39]....
        /*02b8*/ 	.word	0x00002d70


	//   ....[40]....
        /*02bc*/ 	.word	0x00002d90


	//   ....[41]....
        /*02c0*/ 	.word	0x00003140


	//   ....[42]....
        /*02c4*/ 	.word	0x00003310


	//   ....[43]....
        /*02c8*/ 	.word	0x00003370


	//   ....[44]....
        /*02cc*/ 	.word	0x000033e0


	//   ....[45]....
        /*02d0*/ 	.word	0x00003430


	//   ....[46]....
        /*02d4*/ 	.word	0x00003480


	//   ....[47]....
        /*02d8*/ 	.word	0x000034c0


	//   ....[48]....
        /*02dc*/ 	.word	0x00003530


	//   ....[49]....
        /*02e0*/ 	.word	0x00003540


	//   ....[50]....
        /*02e4*/ 	.word	0x00003620


	//   ....[51]....
        /*02e8*/ 	.word	0x000037f0


	//   ....[52]....
        /*02ec*/ 	.word	0x00003840


	//   ....[53]....
        /*02f0*/ 	.word	0x000038c0


	//   ....[54]....
        /*02f4*/ 	.word	0x00003910


	//   ....[55]....
        /*02f8*/ 	.word	0x00003960


	//   ....[56]....
        /*02fc*/ 	.word	0x000039c0


	//   ....[57]....
        /*0300*/ 	.word	0x00003a00


	//   ....[58]....
        /*0304*/ 	.word	0x00003a10


	//   ....[59]....
        /*0308*/ 	.word	0x00003eb0


	//   ....[60]....
        /*030c*/ 	.word	0x00004510


	//   ....[61]....
        /*0310*/ 	.word	0x00004590


	//   ....[62]....
        /*0314*/ 	.word	0x00004620


	//   ....[63]....
        /*0318*/ 	.word	0x00004720


	//   ....[64]....
        /*031c*/ 	.word	0x000047a0


	//   ....[65]....
        /*0320*/ 	.word	0x00004840


	//   ....[66]....
        /*0324*/ 	.word	0x000048c0


	//   ....[67]....
        /*0328*/ 	.word	0x00004950


	//   ....[68]....
        /*032c*/ 	.word	0x00004980


	//   ....[69]....
        /*0330*/ 	.word	0x00004a30


	//   ....[70]....
        /*0334*/ 	.word	0x00004ab0


	//   ....[71]....
        /*0338*/ 	.word	0x00004b30


	//   ....[72]....
        /*033c*/ 	.word	0x00004bf0


	//   ....[73]....
        /*0340*/ 	.word	0x00004c80


	//   ....[74]....
        /*0344*/ 	.word	0x00004d00


	//   ....[75]....
        /*0348*/ 	.word	0x00004d80


	//   ....[76]....
        /*034c*/ 	.word	0x00004e00


	//   ....[77]....
        /*0350*/ 	.word	0x00004e60


	//   ....[78]....
        /*0354*/ 	.word	0x00004ed0


	//   ....[79]....
        /*0358*/ 	.word	0x00004f50


	//   ....[80]....
        /*035c*/ 	.word	0x00004fe0


	//   ....[81]....
        /*0360*/ 	.word	0x000050b0


	//   ....[82]....
        /*0364*/ 	.word	0x00005140


	//   ....[83]....
        /*0368*/ 	.word	0x000051d0


	//   ....[84]....
        /*036c*/ 	.word	0x00005260


	//   ....[85]....
        /*0370*/ 	.word	0x00005310


	//   ....[86]....
        /*0374*/ 	.word	0x00005340


	//   ....[87]....
        /*0378*/ 	.word	0x000053f0


	//   ....[88]....
        /*037c*/ 	.word	0x00005470


	//   ....[89]....
        /*0380*/ 	.word	0x000054f0


	//   ....[90]....
        /*0384*/ 	.word	0x000055b0


	//   ....[91]....
        /*0388*/ 	.word	0x00005650


	//   ....[92]....
        /*038c*/ 	.word	0x000056f0


	//   ....[93]....
        /*0390*/ 	.word	0x00005780


	//   ....[94]....
        /*0394*/ 	.word	0x00005800


	//   ....[95]....
        /*0398*/ 	.word	0x00005860


	//----- nvinfo : EIATTR_VRC_CTA_INIT_COUNT
	.align		4
.L_118:
        /*039c*/ 	.byte	0x02, 0x4a
	.zero		1
	.zero		1


	//----- nvinfo : EIATTR_EXIT_INSTR_OFFSETS
	.align		4
        /*03a0*/ 	.byte	0x04, 0x1c
        /*03a2*/ 	.short	(.L_120 - .L_119)


	//   ....[0]....
.L_119:
        /*03a4*/ 	.word	0x00001f30


	//   ....[1]....
        /*03a8*/ 	.word	0x00001f50


	//   ....[2]....
        /*03ac*/ 	.word	0x000044a0


	//   ....[3]....
        /*03b0*/ 	.word	0x000044c0


	//----- nvinfo : EIATTR_MAX_THREADS
	.align		4
.L_120:
        /*03b4*/ 	.byte	0x04, 0x05
        /*03b6*/ 	.short	(.L_122 - .L_121)
.L_121:
        /*03b8*/ 	.word	0x00000180
        /*03bc*/ 	.word	0x00000001
        /*03c0*/ 	.word	0x00000001


	//----- nvinfo : EIATTR_CRS_STACK_SIZE
	.align		4
.L_122:
        /*03c4*/ 	.byte	0x04, 0x1e
        /*03c6*/ 	.short	(.L_124 - .L_123)
.L_123:
        /*03c8*/ 	.word	0x00000000


	//----- nvinfo : EIATTR_CBANK_PARAM_SIZE
	.align		4
.L_124:
        /*03cc*/ 	.byte	0x03, 0x19
        /*03ce*/ 	.short	0x0024


	//----- nvinfo : EIATTR_PARAM_CBANK
	.align		4
        /*03d0*/ 	.byte	0x04, 0x0a
        /*03d2*/ 	.short	(.L_126 - .L_125)
	.align		4
.L_125:
        /*03d4*/ 	.word	index@(.nv.constant0._ZN3cub18CUB_300001_SM_10006detail4scan16DeviceScanKernelINS2_10policy_hubIiiijN4cuda3std3__44plusIvEEE10Policy1000EN6thrust24THRUST_300001_SM_1000_NS10device_ptrIiEESF_NS0_13ScanTileStateIiLb1EEES9_NS0_8NullTypeEjiLb0ESI_EEvT0_T1_T2_iT3_T4_T5_)
        /*03d8*/ 	.short	0x0380
        /*03da*/ 	.short	0x0024


	//----- nvinfo : EIATTR_SW_WAR
	.align		4
.L_126:
        /*03dc*/ 	.byte	0x04, 0x36
        /*03de*/ 	.short	(.L_128 - .L_127)
.L_127:
        /*03e0*/ 	.word	0x00000008
.L_128:


//--------------------- .nv.info._ZN3cub18CUB_300001_SM_10006detail4scan20DeviceScanInitKernelINS0_13ScanTileStateIiLb1EEEEEvT_i --------------------------
	.section	.nv.info._ZN3cub18CUB_300001_SM_10006detail4scan20DeviceScanInitKernelINS0_13ScanTileStateIiLb1EEEEEvT_i,"",@"SHT_CUDA_INFO"
	.sectionflags	@""
	.align	4


	//----- nvinfo : EIATTR_CUDA_API_VERSION
	.align		4
        /*0000*/ 	.byte	0x04, 0x37
        /*0002*/ 	.short	(.L_130 - .L_129)
.L_129:
        /*0004*/ 	.word	0x00000082


	//----- nvinfo : EIATTR_KPARAM_INFO
	.align		4
.L_130:
        /*0008*/ 	.byte	0x04, 0x17
        /*000a*/ 	.short	(.L_132 - .L_131)
.L_131:
        /*000c*/ 	.word	0x00000000
        /*0010*/ 	.short	0x0001
        /*0012*/ 	.short	0x0008
        /*0014*/ 	.byte	0x00, 0xf0, 0x11, 0x00


	//----- nvinfo : EIATTR_KPARAM_INFO
	.align		4
.L_132:
        /*0018*/ 	.byte	0x04, 0x17
        /*001a*/ 	.short	(.L_134 - .L_133)
.L_133:
        /*001c*/ 	.word	0x00000000
        /*0020*/ 	.short	0x0000
        /*0022*/ 	.short	0x0000
        /*0024*/ 	.byte	0x00, 0xf0, 0x21, 0x00


	//----- nvinfo : EIATTR_SPARSE_MMA_MASK
	.align		4
.L_134:
        /*0028*/ 	.byte	0x03, 0x50
        /*002a*/ 	.short	0x0000


	//----- nvinfo : EIATTR_MAXREG_COUNT
	.align		4
        /*002c*/ 	.byte	0x03, 0x1b
        /*002e*/ 	.short	0x00ff


	//----- nvinfo : EIATTR_MERCURY_ISA_VERSION
	.align		4
        /*0030*/ 	.byte	0x03, 0x5f
        /*0032*/ 	.short	0x0101


	//----- nvinfo : EIATTR_VRC_CTA_INIT_COUNT
	.align		4
        /*0034*/ 	.byte	0x02, 0x4a
	.zero		1
	.zero		1


	//----- nvinfo : EIATTR_EXIT_INSTR_OFFSETS
	.align		4
        /*0038*/ 	.byte	0x04, 0x1c
        /*003a*/ 	.short	(.L_136 - .L_135)


	//   ....[0]....
.L_135:
        /*003c*/ 	.word	0x000000f0


	//   ....[1]....
        /*0040*/ 	.word	0x00000130


	//----- nvinfo : EIATTR_CBANK_PARAM_SIZE
	.align		4
.L_136:
        /*0044*/ 	.byte	0x03, 0x19
        /*0046*/ 	.short	0x000c


	//----- nvinfo : EIATTR_PARAM_CBANK
	.align		4
        /*0048*/ 	.byte	0x04, 0x0a
        /*004a*/ 	.short	(.L_138 - .L_137)
	.align		4
.L_137:
        /*004c*/ 	.word	index@(.nv.constant0._ZN3cub18CUB_300001_SM_10006detail4scan20DeviceScanInitKernelINS0_13ScanTileStateIiLb1EEEEEvT_i)
        /*0050*/ 	.short	0x0380
        /*0052*/ 	.short	0x000c


	//----- nvinfo : EIATTR_SW_WAR
	.align		4
.L_138:
        /*0054*/ 	.byte	0x04, 0x36
        /*0056*/ 	.short	(.L_140 - .L_139)
.L_139:
        /*0058*/ 	.word	0x00000008
.L_140:


//--------------------- .nv.info._ZN3cub18CUB_300001_SM_10006detail11EmptyKernelIvEEvv --------------------------
	.section	.nv.info._ZN3cub18CUB_300001_SM_10006detail11EmptyKernelIvEEvv,"",@"SHT_CUDA_INFO"
	.sectionflags	@""
	.align	4


	//----- nvinfo : EIATTR_CUDA_API_VERSION
	.align		4
        /*0000*/ 	.byte	0x04, 0x37
        /*0002*/ 	.short	(.L_142 - .L_141)
.L_141:
        /*0004*/ 	.word	0x00000082


	//----- nvinfo : EIATTR_SPARSE_MMA_MASK
	.align		4
.L_142:
        /*0008*/ 	.byte	0x03, 0x50
        /*000a*/ 	.short	0x0000


	//----- nvinfo : EIATTR_MAXREG_COUNT
	.align		4
        /*000c*/ 	.byte	0x03, 0x1b
        /*000e*/ 	.short	0x00ff


	//----- nvinfo : EIATTR_MERCURY_ISA_VERSION
	.align		4
        /*0010*/ 	.byte	0x03, 0x5f
        /*0012*/ 	.short	0x0101


	//----- nvinfo : EIATTR_VRC_CTA_INIT_COUNT
	.align		4
        /*0014*/ 	.byte	0x02, 0x4a
	.zero		1
	.zero		1


	//----- nvinfo : EIATTR_EXIT_INSTR_OFFSETS
	.align		4
        /*0018*/ 	.byte	0x04, 0x1c
        /*001a*/ 	.short	(.L_144 - .L_143)


	//   ....[0]....
.L_143:
        /*001c*/ 	.word	0x00000010


	//----- nvinfo : EIATTR_SW_WAR
	.align		4
.L_144:
        /*0020*/ 	.byte	0x04, 0x36
        /*0022*/ 	.short	(.L_146 - .L_145)
.L_145:
        /*0024*/ 	.word	0x00000008
.L_146:


//--------------------- .nv.callgraph             --------------------------
	.section	.nv.callgraph,"",@"SHT_CUDA_CALLGRAPH"
	.align	4
	.sectionentsize	8
	.align		4
        /*0000*/ 	.word	0x00000000
	.align		4
        /*0004*/ 	.word	0xffffffff
	.align		4
        /*0008*/ 	.word	0x00000000
	.align		4
        /*000c*/ 	.word	0xfffffffe
	.align		4
        /*0010*/ 	.word	0x00000000
	.align		4
        /*0014*/ 	.word	0xfffffffd
	.align		4
        /*0018*/ 	.word	0x00000000
	.align		4
        /*001c*/ 	.word	0xfffffffc


//--------------------- .nv.constant4             --------------------------
	.section	.nv.constant4,"a",@progbits
	.align	8
	.align		8
.nv.constant4:
        /*0000*/ 	.dword	_ZN30_INTERNAL_e34b3768_4_k_cu_main4cuda3std3__45__cpo5beginE
	.align		8
        /*0008*/ 	.dword	_ZN30_INTERNAL_e34b3768_4_k_cu_main4cuda3std3__45__cpo3endE
	.align		8
        /*0010*/ 	.dword	_ZN30_INTERNAL_e34b3768_4_k_cu_main4cuda3std3__45__cpo6cbeginE
	.align		8
        /*0018*/ 	.dword	_ZN30_INTERNAL_e34b3768_4_k_cu_main4cuda3std3__45__cpo4cendE
	.align		8
        /*0020*/ 	.dword	_ZN30_INTERNAL_e34b3768_4_k_cu_main4cuda3std3__45__cpo6rbeginE
	.align		8
        /*0028*/ 	.dword	_ZN30_INTERNAL_e34b3768_4_k_cu_main4cuda3std3__45__cpo4rendE
	.align		8
        /*0030*/ 	.dword	_ZN30_INTERNAL_e34b3768_4_k_cu_main4cuda3std3__45__cpo7crbeginE
	.align		8
        /*0038*/ 	.dword	_ZN30_INTERNAL_e34b3768_4_k_cu_main4cuda3std3__45__cpo5crendE
	.align		8
        /*0040*/ 	.dword	_ZN30_INTERNAL_e34b3768_4_k_cu_main4cuda3std3__432_GLOBAL__N__e34b3768_4_k_cu_main6ignoreE
	.align		8
        /*0048*/ 	.dword	_ZN30_INTERNAL_e34b3768_4_k_cu_main4cuda3std3__419piecewise_constructE
	.align		8
        /*0050*/ 	.dword	_ZN30_INTERNAL_e34b3768_4_k_cu_main4cuda3std3__48in_placeE
	.align		8
        /*0058*/ 	.dword	_ZN30_INTERNAL_e34b3768_4_k_cu_main4cuda3std3__420unreachable_sentinelE
	.align		8
        /*0060*/ 	.dword	_ZN30_INTERNAL_e34b3768_4_k_cu_main4cuda3std3__47nulloptE
	.align		8
        /*0068*/ 	.dword	_ZN30_INTERNAL_e34b3768_4_k_cu_main4cuda3std3__48unexpectE
	.align		8
        /*0070*/ 	.dword	_ZN30_INTERNAL_e34b3768_4_k_cu_main4cuda3std6ranges3__45__cpo4swapE
	.align		8
        /*0078*/ 	.dword	_ZN30_INTERNAL_e34b3768_4_k_cu_main4cuda3std6ranges3__45__cpo9iter_moveE
	.align		8
        /*0080*/ 	.dword	_ZN30_INTERNAL_e34b3768_4_k_cu_main4cuda3std6ranges3__45__cpo5beginE
	.align		8
        /*0088*/ 	.dword	_ZN30_INTERNAL_e34b3768_4_k_cu_main4cuda3std6ranges3__45__cpo3endE
	.align		8
        /*0090*/ 	.dword	_ZN30_INTERNAL_e34b3768_4_k_cu_main4cuda3std6ranges3__45__cpo6cbeginE
	.align		8
        /*0098*/ 	.dword	_ZN30_INTERNAL_e34b3768_4_k_cu_main4cuda3std6ranges3__45__cpo4cendE
	.align		8
        /*00a0*/ 	.dword	_ZN30_INTERNAL_e34b3768_4_k_cu_main4cuda3std6ranges3__45__cpo7advanceE
	.align		8
        /*00a8*/ 	.dword	_ZN30_INTERNAL_e34b3768_4_k_cu_main4cuda3std6ranges3__45__cpo9iter_swapE
	.align		8
        /*00b0*/ 	.dword	_ZN30_INTERNAL_e34b3768_4_k_cu_main4cuda3std6ranges3__45__cpo4nextE
	.align		8
        /*00b8*/ 	.dword	_ZN30_INTERNAL_e34b3768_4_k_cu_main4cuda3std6ranges3__45__cpo4prevE
	.align		8
        /*00c0*/ 	.dword	_ZN30_INTERNAL_e34b3768_4_k_cu_main4cuda3std6ranges3__45__cpo4dataE
	.align		8
        /*00c8*/ 	.dword	_ZN30_INTERNAL_e34b3768_4_k_cu_main4cuda3std6ranges3__45__cpo5cdataE
	.align		8
        /*00d0*/ 	.dword	_ZN30_INTERNAL_e34b3768_4_k_cu_main4cuda3std6ranges3__45__cpo4sizeE
	.align		8
        /*00d8*/ 	.dword	_ZN30_INTERNAL_e34b3768_4_k_cu_main4cuda3std6ranges3__45__cpo5ssizeE
	.align		8
        /*00e0*/ 	.dword	_ZN30_INTERNAL_e34b3768_4_k_cu_main4cuda3std6ranges3__45__cpo8distanceE
	.align		8
        /*00e8*/ 	.dword	_ZN30_INTERNAL_e34b3768_4_k_cu_main6thrust24THRUST_300001_SM_1000_NS8cuda_cub3parE
	.align		8
        /*00f0*/ 	.dword	_ZN30_INTERNAL_e34b3768_4_k_cu_main6thrust24THRUST_300001_SM_1000_NS8cuda_cub10par_nosyncE
	.align		8
        /*00f8*/ 	.dword	_ZN30_INTERNAL_e34b3768_4_k_cu_main6thrust24THRUST_300001_SM_1000_NS6system6detail10sequential3seqE
	.align		8
        /*0100*/ 	.dword	_ZN30_INTERNAL_e34b3768_4_k_cu_main6thrust24THRUST_300001_SM_1000_NS12placeholders2_1E
	.align		8
        /*0108*/ 	.dword	_ZN30_INTERNAL_e34b3768_4_k_cu_main6thrust24THRUST_300001_SM_1000_NS12placeholders2_2E
	.align		8
        /*0110*/ 	.dword	_ZN30_INTERNAL_e34b3768_4_k_cu_main6thrust24THRUST_300001_SM_1000_NS12placeholders2_3E
	.align		8
        /*0118*/ 	.dword	_ZN30_INTERNAL_e34b3768_4_k_cu_main6thrust24THRUST_300001_SM_1000_NS12placeholders2_4E
	.align		8
        /*0120*/ 	.dword	_ZN30_INTERNAL_e34b3768_4_k_cu_main6thrust24THRUST_300001_SM_1000_NS12placeholders2_5E
	.align		8
        /*0128*/ 	.dword	_ZN30_INTERNAL_e34b3768_4_k_cu_main6thrust24THRUST_300001_SM_1000_NS12placeholders2_6E
	.align		8
        /*0130*/ 	.dword	_ZN30_INTERNAL_e34b3768_4_k_cu_main6thrust24THRUST_300001_SM_1000_NS12placeholders2_7E
	.align		8
        /*0138*/ 	.dword	_ZN30_INTERNAL_e34b3768_4_k_cu_main6thrust24THRUST_300001_SM_1000_NS12placeholders2_8E
	.align		8
        /*0140*/ 	.dword	_ZN30_INTERNAL_e34b3768_4_k_cu_main6thrust24THRUST_300001_SM_1000_NS12placeholders2_9E
	.align		8
        /*0148*/ 	.dword	_ZN30_INTERNAL_e34b3768_4_k_cu_main6thrust24THRUST_300001_SM_1000_NS12placeholders3_10E
	.align		8
        /*0150*/ 	.dword	_ZN30_INTERNAL_e34b3768_4_k_cu_main6thrust24THRUST_300001_SM_1000_NS3seqE


//--------------------- .text._ZN3cub18CUB_300001_SM_10006detail4scan16DeviceScanKernelINS2_10policy_hubIiiimN4cuda3std3__44plusIvEEE10Policy1000EN6thrust24THRUST_300001_SM_1000_NS10device_ptrIiEESF_NS0_13ScanTileStateIiLb1EEES9_NS0_8NullTypeEmiLb0ESI_EEvT0_T1_T2_iT3_T4_T5_ --------------------------
	.section	.text._ZN3cub18CUB_300001_SM_10006detail4scan16DeviceScanKernelINS2_10policy_hubIiiimN4cuda3std3__44plusIvEEE10Policy1000EN6thrust24THRUST_300001_SM_1000_NS10device_ptrIiEESF_NS0_13ScanTileStateIiLb1EEES9_NS0_8NullTypeEmiLb0ESI_EEvT0_T1_T2_iT3_T4_T5_,"ax",@progbits
	.align	128
        .global         _ZN3cub18CUB_300001_SM_10006detail4scan16DeviceScanKernelINS2_10policy_hubIiiimN4cuda3std3__44plusIvEEE10Policy1000EN6thrust24THRUST_300001_SM_1000_NS10device_ptrIiEESF_NS0_13ScanTileStateIiLb1EEES9_NS0_8NullTypeEmiLb0ESI_EEvT0_T1_T2_iT3_T4_T5_
        .type           _ZN3cub18CUB_300001_SM_10006detail4scan16DeviceScanKernelINS2_10policy_hubIiiimN4cuda3std3__44plusIvEEE10Policy1000EN6thrust24THRUST_300001_SM_1000_NS10device_ptrIiEESF_NS0_13ScanTileStateIiLb1EEES9_NS0_8NullTypeEmiLb0ESI_EEvT0_T1_T2_iT3_T4_T5_,@function
        .size           _ZN3cub18CUB_300001_SM_10006detail4scan16DeviceScanKernelINS2_10policy_hubIiiimN4cuda3std3__44plusIvEEE10Policy1000EN6thrust24THRUST_300001_SM_1000_NS10device_ptrIiEESF_NS0_13ScanTileStateIiLb1EEES9_NS0_8NullTypeEmiLb0ESI_EEvT0_T1_T2_iT3_T4_T5_,(.L_x_188 - _ZN3cub18CUB_300001_SM_10006detail4scan16DeviceScanKernelINS2_10policy_hubIiiimN4cuda3std3__44plusIvEEE10Policy1000EN6thrust24THRUST_300001_SM_1000_NS10device_ptrIiEESF_NS0_13ScanTileStateIiLb1EEES9_NS0_8NullTypeEmiLb0ESI_EEvT0_T1_T2_iT3_T4_T5_)
        .other          _ZN3cub18CUB_300001_SM_10006detail4scan16DeviceScanKernelINS2_10policy_hubIiiimN4cuda3std3__44plusIvEEE10Policy1000EN6thrust24THRUST_300001_SM_1000_NS10device_ptrIiEESF_NS0_13ScanTileStateIiLb1EEES9_NS0_8NullTypeEmiLb0ESI_EEvT0_T1_T2_iT3_T4_T5_,@"STO_CUDA_ENTRY STV_DEFAULT"
_ZN3cub18CUB_300001_SM_10006detail4scan16DeviceScanKernelINS2_10policy_hubIiiimN4cuda3std3__44plusIvEEE10Policy1000EN6thrust24THRUST_300001_SM_1000_NS10device_ptrIiEESF_NS0_13ScanTileStateIiLb1EEES9_NS0_8NullTypeEmiLb0ESI_EEvT0_T1_T2_iT3_T4_T5_:
.text._ZN3cub18CUB_300001_SM_10006detail4scan16DeviceScanKernelINS2_10policy_hubIiiimN4cuda3std3__44plusIvEEE10Policy1000EN6thrust24THRUST_300001_SM_1000_NS10device_ptrIiEESF_NS0_13ScanTileStateIiLb1EEES9_NS0_8NullTypeEmiLb0ESI_EEvT0_T1_T2_iT3_T4_T5_:
[----:B------:R-:W-:Y:S08]  /*0000*/  LDC R1, c[0x0][0x37c] ;  /* 0x0000df00ff017b82 */ /* 0x000ff00000000800 */
[----:B------:R-:W0:Y:S01]  /*0010*/  S2UR UR6, SR_CTAID.X ;  /* 0x00000000000679c3 */ /* 0x000e220000002500 */
[----:B------:R-:W0:Y:S01]  /*0020*/  LDCU UR4, c[0x0][0x398] ;  /* 0x00007300ff0477ac */ /* 0x000e220008000800 */
[----:B------:R-:W1:Y:S01]  /*0030*/  LDCU.64 UR8, c[0x0][0x3a0] ;  /* 0x00007400ff0877ac */ /* 0x000e620008000a00 */
[----:B------:R-:W2:Y:S01]  /*0040*/  LDCU.64 UR12, c[0x0][0x358] ;  /* 0x00006b00ff0c77ac */ /* 0x000ea20008000a00 */
[----:B0-----:R-:W-:-:S04]  /*0050*/  UIADD3 UR6, UPT, UPT, UR6, UR4, URZ ;  /* 0x0000000406067290 */ /* 0x001fc8000fffe0ff */
[----:B------:R-:W-:-:S04]  /*0060*/  UIMAD.WIDE UR10, UR6, 0x1ee0, URZ ;  /* 0x00001ee0060a78a5 */ /* 0x000fc8000f8e02ff */
[----:B-1----:R-:W-:-:S04]  /*0070*/  UIADD3 UR7, UP0, UPT, -UR10, UR8, URZ ;  /* 0x000000080a077290 */ /* 0x002fc8000ff1e1ff */
[----:B------:R-:W-:Y:S02]  /*0080*/  UIADD3.X UR4, UPT, UPT, ~UR11, UR9, URZ, UP0, !UPT ;  /* 0x000000090b047290 */ /* 0x000fe400087fe5ff */
[----:B------:R-:W-:-:S04]  /*0090*/  UISETP.GE.U32.AND UP0, UPT, UR7, 0x1ee1, UPT ;  /* 0x00001ee10700788c */ /* 0x000fc8000bf06070 */
[----:B------:R-:W-:-:S09]  /*00a0*/  UISETP.GE.U32.AND.EX UP0, UPT, UR4, URZ, UPT, UP0 ;  /* 0x000000ff0400728c */ /* 0x000fd2000bf06100 */
[----:B--2---:R-:W-:Y:S05]  /*00b0*/  BRA.U !UP0, `(.L_x_0) ;  /* 0x0000001d08047547 */ /* 0x004fea000b800000 */
[----:B------:R-:W0:Y:S01]  /*00c0*/  S2R R36, SR_TID.X ;  /* 0x0000000000247919 */ /* 0x000e220000002100 */
[----:B------:R-:W1:Y:S01]  /*00d0*/  LDCU.64 UR4, c[0x0][0x380] ;  /* 0x00007000ff0477ac */ /* 0x000e620008000a00 */
[C---:B0-----:R-:W-:Y:S02]  /*00e0*/  LOP3.LUT R0, R36.reuse, 0x1f, RZ, 0xc0, !PT ;  /* 0x0000001f24007812 */ /* 0x041fe400078ec0ff */
[----:B------:R-:W-:-:S05]  /*00f0*/  LOP3.LUT R3, R36, 0x3e0, RZ, 0xc0, !PT ;  /* 0x000003e024037812 */ /* 0x000fca00078ec0ff */
[----:B------:R-:W-:-:S05]  /*0100*/  IMAD R0, R3, 0x13, R0 ;  /* 0x0000001303007824 */ /* 0x000fca00078e0200 */
[----:B------:R-:W-:-:S05]  /*0110*/  IADD3 R0, P0, PT, R0, UR10, RZ ;  /* 0x0000000a00007c10 */ /* 0x000fca000ff1e0ff */
[----:B------:R-:W-:Y:S02]  /*0120*/  IMAD.X R41, RZ, RZ, UR11, P0 ;  /* 0x0000000bff297e24 */ /* 0x000fe400080e06ff */
[----:B------:R-:W-:-:S03]  /*0130*/  IMAD.SHL.U32 R42, R0, 0x4, RZ ;  /* 0x00000004002a7824 */ /* 0x000fc600078e00ff */
[----:B------:R-:W-:Y:S02]  /*0140*/  SHF.L.U64.HI R41, R0, 0x2, R41 ;  /* 0x0000000200297819 */ /* 0x000fe40000010229 */
[----:B-1----:R-:W-:-:S04]  /*0150*/  IADD3 R2, P0, PT, R42, UR4, RZ ;  /* 0x000000042a027c10 */ /* 0x002fc8000ff1e0ff */
[----:B------:R-:W-:-:S05]  /*0160*/  IADD3.X R3, PT, PT, R41, UR5, RZ, P0, !PT ;  /* 0x0000000529037c10 */ /* 0x000fca00087fe4ff */
[----:B------:R-:W2:Y:S04]  /*0170*/  LDG.E R5, desc[UR12][R2.64] ;  /* 0x0000000c02057981 */ /* 0x000ea8000c1e1900 */
[----:B------:R-:W3:Y:S04]  /*0180*/  LDG.E R7, desc[UR12][R2.64+0x80] ;  /* 0x0000800c02077981 */ /* 0x000ee8000c1e1900 */
[----:B------:R-:W4:Y:S04]  /*0190*/  LDG.E R9, desc[UR12][R2.64+0x100] ;  /* 0x0001000c02097981 */ /* 0x000f28000c1e1900 */
[----:B------:R-:W5:Y:S04]  /*01a0*/  LDG.E R11, desc[UR12][R2.64+0x180] ;  /* 0x0001800c020b7981 */ /* 0x000f68000c1e1900 */
        /* <DEDUP_REMOVED lines=14> */
[----:B------:R-:W5:Y:S01]  /*0290*/  LDG.E R0, desc[UR12][R2.64+0x900] ;  /* 0x0009000c02007981 */ /* 0x000f62000c1e1900 */
[----:B------:R-:W0:Y:S01]  /*02a0*/  S2UR UR5, SR_CgaCtaId ;  /* 0x00000000000579c3 */ /* 0x000e220000008800 */
[----:B------:R-:W-:Y:S01]  /*02b0*/  SHF.R.U32.HI R32, RZ, 0x5, R36 ;  /* 0x00000005ff207819 */ /* 0x000fe20000011624 */
[----:B------:R-:W-:Y:S01]  /*02c0*/  UMOV UR4, 0x400 ;  /* 0x0000040000047882 */ /* 0x000fe20000000000 */
[----:B------:R-:W1:Y:S01]  /*02d0*/  S2R R44, SR_LANEID ;  /* 0x00000000002c7919 */ /* 0x000e620000000000 */
[----:B------:R-:W-:Y:S01]  /*02e0*/  UISETP.NE.AND UP0, UPT, UR6, URZ, UPT ;  /* 0x000000ff0600728c */ /* 0x000fe2000bf05270 */
[----:B------:R-:W-:Y:S01]  /*02f0*/  BSSY.RECONVERGENT B0, `(.L_x_1) ;  /* 0x000014b000007945 */ /* 0x000fe20003800200 */
[----:B0-----:R-:W-:Y:S01]  /*0300*/  ULEA UR4, UR5, UR4, 0x18 ;  /* 0x0000000405047291 */ /* 0x001fe2000f8ec0ff */
[----:B-1----:R-:W-:-:S05]  /*0310*/  IMAD R28, R32, 0x260, R44 ;  /* 0x00000260201c7824 */ /* 0x002fca00078e022c */
[----:B------:R-:W-:-:S05]  /*0320*/  LEA R28, R28, UR4, 0x2 ;  /* 0x000000041c1c7c11 */ /* 0x000fca000f8e10ff */
[----:B------:R-:W-:Y:S01]  /*0330*/  IMAD R27, R44, 0x48, R28 ;  /* 0x000000482c1b7824 */ /* 0x000fe200078e021c */
[----:B--2---:R0:W-:Y:S04]  /*0340*/  STS [R28], R5 ;  /* 0x000000051c007388 */ /* 0x0041e80000000800 */
[----:B---3--:R0:W-:Y:S04]  /*0350*/  STS [R28+0x80], R7 ;  /* 0x000080071c007388 */ /* 0x0081e80000000800 */
[----:B----4-:R0:W-:Y:S04]  /*0360*/  STS [R28+0x100], R9 ;  /* 0x000100091c007388 */ /* 0x0101e80000000800 */
[----:B-----5:R0:W-:Y:S04]  /*0370*/  STS [R28+0x180], R11 ;  /* 0x0001800b1c007388 */ /* 0x0201e80000000800 */
[----:B------:R0:W-:Y:S04]  /*0380*/  STS [R28+0x200], R13 ;  /* 0x0002000d1c007388 */ /* 0x0001e80000000800 */
        /* <DEDUP_REMOVED lines=13> */
[----:B------:R0:W-:Y:S01]  /*0460*/  STS [R28+0x900], R0 ;  /* 0x000900001c007388 */ /* 0x0001e20000000800 */
[----:B------:R-:W-:-:S03]  /*0470*/  NOP ;  /* 0x0000000000007918 */ /* 0x000fc60000000000 */
[----:B------:R0:W1:Y:S04]  /*0480*/  LDS R26, [R27] ;  /* 0x000000001b1a7984 */ /* 0x0000680000000800 */
[----:B------:R0:W2:Y:S04]  /*0490*/  LDS R25, [R27+0x4] ;  /* 0x000004001b197984 */ /* 0x0000a80000000800 */
[----:B------:R0:W3:Y:S04]  /*04a0*/  LDS R24, [R27+0x8] ;  /* 0x000008001b187984 */ /* 0x0000e80000000800 */
[----:B------:R0:W4:Y:S04]  /*04b0*/  LDS R40, [R27+0xc] ;  /* 0x00000c001b287984 */ /* 0x0001280000000800 */
[----:B------:R0:W0:Y:S04]  /*04c0*/  LDS R39, [R27+0x10] ;  /* 0x000010001b277984 */ /* 0x0000280000000800 */
        /* <DEDUP_REMOVED lines=13> */
[----:B------:R0:W0:Y:S01]  /*05a0*/  LDS R0, [R27+0x48] ;  /* 0x000048001b007984 */ /* 0x0000220000000800 */
[----:B------:R-:W-:Y:S06]  /*05b0*/  BAR.SYNC.DEFER_BLOCKING 0x0 ;  /* 0x0000000000007b1d */ /* 0x000fec0000010000 */
[----:B-1234-:R-:W-:Y:S05]  /*05c0*/  BRA.U UP0, `(.L_x_2) ;  /* 0x0000000500247547 */ /* 0x01efea000b800000 */
[----:B------:R-:W-:Y:S02]  /*05d0*/  IADD3 R8, PT, PT, R24, R25, R26 ;  /* 0x0000001918087210 */ /* 0x000fe40007ffe01a */
[----:B------:R-:W-:Y:S02]  /*05e0*/  ISETP.NE.AND P1, PT, R44, 0x1f, PT ;  /* 0x0000001f2c00780c */ /* 0x000fe40003f25270 */
[----:B0-----:R-:W-:Y:S02]  /*05f0*/  IADD3 R8, PT, PT, R39, R40, R8 ;  /* 0x0000002827087210 */ /* 0x001fe40007ffe008 */
[----:B------:R-:W-:Y:S02]  /*0600*/  ISETP.GE.U32.AND P2, PT, R36, 0x20, PT ;  /* 0x000000202400780c */ /* 0x000fe40003f46070 */
[----:B------:R-:W-:Y:S02]  /*0610*/  IADD3 R8, PT, PT, R30, R31, R8 ;  /* 0x0000001f1e087210 */ /* 0x000fe40007ffe008 */
[----:B------:R-:W-:-:S02]  /*0620*/  ISETP.NE.AND P3, PT, R44, RZ, PT ;  /* 0x000000ff2c00720c */ /* 0x000fc40003f65270 */
[----:B------:R-:W-:-:S03]  /*0630*/  IADD3 R8, PT, PT, R23, R29, R8 ;  /* 0x0000001d17087210 */ /* 0x000fc60007ffe008 */
[----:B------:R-:W-:Y:S02]  /*0640*/  @!P1 LEA R37, R32, UR4, 0x2 ;  /* 0x0000000420259c11 */ /* 0x000fe4000f8e10ff */
[----:B------:R-:W-:-:S04]  /*0650*/  IADD3 R8, PT, PT, R21, R22, R8 ;  /* 0x0000001615087210 */ /* 0x000fc80007ffe008 */
[----:B------:R-:W-:-:S04]  /*0660*/  IADD3 R8, PT, PT, R7, R20, R8 ;  /* 0x0000001407087210 */ /* 0x000fc80007ffe008 */
[----:B------:R-:W-:-:S04]  /*0670*/  IADD3 R8, PT, PT, R5, R6, R8 ;  /* 0x0000000605087210 */ /* 0x000fc80007ffe008 */
[----:B------:R-:W-:-:S04]  /*0680*/  IADD3 R33, PT, PT, R3, R4, R8 ;  /* 0x0000000403217210 */ /* 0x000fc80007ffe008 */
[----:B------:R-:W-:-:S05]  /*0690*/  IADD3 R33, PT, PT, R0, R2, R33 ;  /* 0x0000000200217210 */ /* 0x000fca0007ffe021 */
[----:B------:R-:W0:Y:S02]  /*06a0*/  SHFL.UP P0, R8, R33, 0x1, RZ ;  /* 0x0420000021087989 */ /* 0x000e2400000000ff */
[----:B0-----:R-:W-:-:S05]  /*06b0*/  @P0 IMAD.IADD R8, R33, 0x1, R8 ;  /* 0x0000000121080824 */ /* 0x001fca00078e0208 */
[----:B------:R-:W0:Y:S02]  /*06c0*/  SHFL.UP P0, R13, R8, 0x2, RZ ;  /* 0x04400000080d7989 */ /* 0x000e2400000000ff */
[----:B0-----:R-:W-:-:S05]  /*06d0*/  @P0 IMAD.IADD R13, R8, 0x1, R13 ;  /* 0x00000001080d0824 */ /* 0x001fca00078e020d */
[----:B------:R-:W0:Y:S02]  /*06e0*/  SHFL.UP P0, R16, R13, 0x4, RZ ;  /* 0x048000000d107989 */ /* 0x000e2400000000ff */
[----:B0-----:R-:W-:-:S05]  /*06f0*/  @P0 IMAD.IADD R16, R13, 0x1, R16 ;  /* 0x000000010d100824 */ /* 0x001fca00078e0210 */
[----:B------:R-:W0:Y:S02]  /*0700*/  SHFL.UP P0, R35, R16, 0x8, RZ ;  /* 0x0500000010237989 */ /* 0x000e2400000000ff */
[----:B0-----:R-:W-:-:S05]  /*0710*/  @P0 IMAD.IADD R35, R16, 0x1, R35 ;  /* 0x0000000110230824 */ /* 0x001fca00078e0223 */
[----:B------:R-:W0:Y:S02]  /*0720*/  SHFL.UP P0, R34, R35, 0x10, RZ ;  /* 0x0600000023227989 */ /* 0x000e2400000000ff */
[----:B0-----:R-:W-:Y:S01]  /*0730*/  @P0 IMAD.IADD R34, R35, 0x1, R34 ;  /* 0x0000000123220824 */ /* 0x001fe200078e0222 */
[----:B------:R-:W-:-:S03]  /*0740*/  ISETP.NE.AND P0, PT, R32, 0x2, PT ;  /* 0x000000022000780c */ /* 0x000fc60003f05270 */
[----:B------:R-:W-:Y:S01]  /*0750*/  IMAD.IADD R33, R34, 0x1, -R33 ;  /* 0x0000000122217824 */ /* 0x000fe200078e0a21 */
[----:B------:R-:W-:Y:S01]  /*0760*/  @!P1 STS [R37+0x10], R34 ;  /* 0x0000102225009388 */ /* 0x000fe20000000800 */
[----:B------:R-:W-:Y:S01]  /*0770*/  BAR.SYNC.DEFER_BLOCKING 0x0 ;  /* 0x0000000000007b1d */ /* 0x000fe20000010000 */
[----:B------:R-:W-:-:S05]  /*0780*/  ISETP.NE.AND P1, PT, R32, 0x9, PT ;  /* 0x000000092000780c */ /* 0x000fca0003f25270 */
[----:B------:R-:W0:Y:S04]  /*0790*/  LDS.128 R8, [UR4+0x10] ;  /* 0x00001004ff087984 */ /* 0x000e280008000c00 */
[----:B------:R-:W1:Y:S04]  /*07a0*/  LDS.128 R12, [UR4+0x20] ;  /* 0x00002004ff0c7984 */ /* 0x000e680008000c00 */
[----:B------:R-:W2:Y:S01]  /*07b0*/  LDS.128 R16, [UR4+0x30] ;  /* 0x00003004ff107984 */ /* 0x000ea20008000c00 */
[----:B0-----:R-:W-:-:S04]  /*07c0*/  IMAD.IADD R9, R8, 0x1, R9 ;  /* 0x0000000108097824 */ /* 0x001fc800078e0209 */
[----:B------:R-:W-:Y:S01]  /*07d0*/  IMAD.IADD R10, R10, 0x1, R9 ;  /* 0x000000010a0a7824 */ /* 0x000fe200078e0209 */
[----:B------:R-:W-:Y:S02]  /*07e0*/  SEL R8, R9, R8, !P0 ;  /* 0x0000000809087207 */ /* 0x000fe40004000000 */
[----:B------:R-:W-:Y:S01]  /*07f0*/  ISETP.NE.AND P0, PT, R32, 0x3, PT ;  /* 0x000000032000780c */ /* 0x000fe20003f05270 */
[----:B------:R-:W-:Y:S01]  /*0800*/  IMAD.IADD R11, R11, 0x1, R10 ;  /* 0x000000010b0b7824 */ /* 0x000fe200078e020a */
[----:B------:R-:W-:Y:S02]  /*0810*/  SEL R9, R33, RZ, P3 ;  /* 0x000000ff21097207 */ /* 0x000fe40001800000 */
[----:B------:R-:W-:Y:S01]  /*0820*/  SEL R8, R10, R8, !P0 ;  /* 0x000000080a087207 */ /* 0x000fe20004000000 */
[----:B-1----:R-:W-:Y:S01]  /*0830*/  IMAD.IADD R12, R11, 0x1, R12 ;  /* 0x000000010b0c7824 */ /* 0x002fe200078e020c */
[----:B------:R-:W-:-:S03]  /*0840*/  ISETP.NE.AND P0, PT, R32, 0x4, PT ;  /* 0x000000042000780c */ /* 0x000fc60003f05270 */
[----:B------:R-:W-:Y:S01]  /*0850*/  IMAD.IADD R13, R13, 0x1, R12 ;  /* 0x000000010d0d7824 */ /* 0x000fe200078e020c */
[----:B------:R-:W-:Y:S02]  /*0860*/  SEL R8, R11, R8, !P0 ;  /* 0x000000080b087207 */ /* 0x000fe40004000000 */
[----:B------:R-:W-:Y:S01]  /*0870*/  ISETP.NE.AND P0, PT, R32, 0x5, PT ;  /* 0x000000052000780c */ /* 0x000fe20003f05270 */
[----:B------:R-:W-:-:S03]  /*0880*/  IMAD.IADD R14, R14, 0x1, R13 ;  /* 0x000000010e0e7824 */ /* 0x000fc600078e020d */
[----:B------:R-:W-:Y:S01]  /*0890*/  SEL R8, R12, R8, !P0 ;  /* 0x000000080c087207 */ /* 0x000fe20004000000 */
[----:B------:R-:W-:Y:S01]  /*08a0*/  IMAD.IADD R15, R15, 0x1, R14 ;  /* 0x000000010f0f7824 */ /* 0x000fe200078e020e */
[----:B------:R-:W-:-:S03]  /*08b0*/  ISETP.NE.AND P0, PT, R32, 0x6, PT ;  /* 0x000000062000780c */ /* 0x000fc60003f05270 */
[----:B--2---:R-:W-:Y:S01]  /*08c0*/  IMAD.IADD R16, R15, 0x1, R16 ;  /* 0x000000010f107824 */ /* 0x004fe200078e0210 */
[----:B------:R-:W-:Y:S02]  /*08d0*/  SEL R8, R13, R8, !P0 ;  /* 0x000000080d087207 */ /* 0x000fe40004000000 */
[----:B------:R-:W-:Y:S01]  /*08e0*/  ISETP.NE.AND P0, PT, R32, 0x7, PT ;  /* 0x000000072000780c */ /* 0x000fe20003f05270 */
[----:B------:R-:W-:-:S03]  /*08f0*/  IMAD.IADD R17, R17, 0x1, R16 ;  /* 0x0000000111117824 */ /* 0x000fc600078e0210 */
[----:B------:R-:W-:Y:S01]  /*0900*/  SEL R8, R14, R8, !P0 ;  /* 0x000000080e087207 */ /* 0x000fe20004000000 */
[----:B------:R-:W-:Y:S01]  /*0910*/  IMAD.IADD R18, R18, 0x1, R17 ;  /* 0x0000000112127824 */ /* 0x000fe200078e0211 */
[----:B------:R-:W-:-:S03]  /*0920*/  ISETP.NE.AND P0, PT, R32, 0x8, PT ;  /* 0x000000082000780c */ /* 0x000fc60003f05270 */
[----:B------:R-:W-:Y:S01]  /*0930*/  IMAD.IADD R19, R19, 0x1, R18 ;  /* 0x0000000113137824 */ /* 0x000fe200078e0212 */
[----:B------:R-:W-:Y:S02]  /*0940*/  SEL R8, R15, R8, !P0 ;  /* 0x000000080f087207 */ /* 0x000fe40004000000 */
[----:B------:R-:W-:Y:S02]  /*0950*/  ISETP.NE.AND P0, PT, R32, 0xa, PT ;  /* 0x0000000a2000780c */ /* 0x000fe40003f05270 */
[----:B------:R-:W-:Y:S02]  /*0960*/  SEL R8, R16, R8, !P1 ;  /* 0x0000000810087207 */ /* 0x000fe40004800000 */
[C---:B------:R-:W-:Y:S02]  /*0970*/  ISETP.NE.AND P1, PT, R32.reuse, 0xb, PT ;  /* 0x0000000b2000780c */ /* 0x040fe40003f25270 */
[----:B------:R-:W-:Y:S02]  /*0980*/  SEL R8, R17, R8, !P0 ;  /* 0x0000000811087207 */ /* 0x000fe40004000000 */
[----:B------:R-:W-:-:S02]  /*0990*/  ISETP.NE.AND P0, PT, R32, 0xc, PT ;  /* 0x0000000c2000780c */ /* 0x000fc40003f05270 */
[----:B------:R-:W-:Y:S02]  /*09a0*/  SEL R8, R18, R8, !P1 ;  /* 0x0000000812087207 */ /* 0x000fe40004800000 */
[----:B------:R-:W-:Y:S02]  /*09b0*/  ISETP.NE.AND P1, PT, R36, RZ, PT ;  /* 0x000000ff2400720c */ /* 0x000fe40003f25270 */
[----:B------:R-:W-:-:S05]  /*09c0*/  SEL R8, R19, R8, !P0 ;  /* 0x0000000813087207 */ /* 0x000fca0004000000 */
[----:B------:R-:W-:-:S06]  /*09d0*/  @P2 IMAD.IADD R33, R8, 0x1, R9 ;  /* 0x0000000108212824 */ /* 0x000fcc00078e0209 */
[----:B------:R-:W-:Y:S05]  /*09e0*/  @P1 BRA `(.L_x_3) ;  /* 0x0000000c006c1947 */ /* 0x000fea0003800000 */
[----:B------:R-:W0:Y:S01]  /*09f0*/  LDS R12, [UR4+0x40] ;  /* 0x00004004ff0c7984 */ /* 0x000e220008000800 */
[----:B------:R-:W1:Y:S01]  /*0a00*/  LDC.64 R10, c[0x0][0x390] ;  /* 0x0000e400ff0a7b82 */ /* 0x000e620000000a00 */
[----:B------:R-:W-:Y:S02]  /*0a10*/  IMAD.MOV.U32 R8, RZ, RZ, 0x65 ;  /* 0x00000065ff087424 */ /* 0x000fe400078e00ff */
[----:B------:R-:W-:Y:S02]  /*0a20*/  IMAD.MOV.U32 R33, RZ, RZ, RZ ;  /* 0x000000ffff217224 */ /* 0x000fe400078e00ff */
[----:B0-----:R-:W-:-:S05]  /*0a30*/  IMAD.IADD R9, R19, 0x1, R12 ;  /* 0x0000000113097824 */ /* 0x001fca00078e020c */
[----:B-1----:R0:W-:Y:S01]  /*0a40*/  ST.E.64.STRONG.GPU desc[UR12][R10.64+0x100], R8 ;  /* 0x000100080a007985 */ /* 0x0021e2000c10fb0c */
[----:B------:R-:W-:Y:S05]  /*0a50*/  BRA `(.L_x_3) ;  /* 0x0000000c00507947 */ /* 0x000fea0003800000 */
.L_x_2:
[----:B------:R-:W-:Y:S02]  /*0a60*/  IADD3 R8, PT, PT, R24, R25, R26 ;  /* 0x0000001918087210 */ /* 0x000fe40007ffe01a */
[C---:B------:R-:W-:Y:S02]  /*0a70*/  ISETP.NE.AND P1, PT, R44.reuse, 0x1f, PT ;  /* 0x0000001f2c00780c */ /* 0x040fe40003f25270 */
[----:B0-----:R-:W-:Y:S02]  /*0a80*/  IADD3 R8, PT, PT, R39, R40, R8 ;  /* 0x0000002827087210 */ /* 0x001fe40007ffe008 */
[----:B------:R-:W-:Y:S02]  /*0a90*/  ISETP.NE.AND P2, PT, R44, RZ, PT ;  /* 0x000000ff2c00720c */ /* 0x000fe40003f45270 */
[----:B------:R-:W-:-:S04]  /*0aa0*/  IADD3 R8, PT, PT, R30, R31, R8 ;  /* 0x0000001f1e087210 */ /* 0x000fc80007ffe008 */
        /* <DEDUP_REMOVED lines=37> */
[----:B------:R-:W-:Y:S01]  /*0d00*/  IMAD.IADD R14, R14, 0x1, R13 ;  /* 0x000000010e0e7824 */ /* 0x000fe200078e020d */
[----:B------:R-:W0:Y:S02]  /*0d10*/  LDS R11, [UR4+0x40] ;  /* 0x00004004ff0b7984 */ /* 0x000e240008000800 */
        /* <DEDUP_REMOVED lines=12> */
[----:B------:R-:W-:-:S04]  /*0de0*/  ISETP.NE.AND P0, PT, R32, 0x9, PT ;  /* 0x000000092000780c */ /* 0x000fc80003f05270 */
[----:B------:R-:W-:Y:S02]  /*0df0*/  SEL R8, R16, R8, !P0 ;  /* 0x0000000810087207 */ /* 0x000fe40004000000 */
[----:B------:R-:W-:-:S04]  /*0e00*/  ISETP.NE.AND P0, PT, R32, 0xa, PT ;  /* 0x0000000a2000780c */ /* 0x000fc80003f05270 */
[----:B------:R-:W-:Y:S02]  /*0e10*/  SEL R8, R17, R8, !P0 ;  /* 0x0000000811087207 */ /* 0x000fe40004000000 */
[----:B------:R-:W-:-:S04]  /*0e20*/  ISETP.NE.AND P0, PT, R32, 0xb, PT ;  /* 0x0000000b2000780c */ /* 0x000fc80003f05270 */
[----:B------:R-:W-:Y:S02]  /*0e30*/  SEL R8, R18, R8, !P0 ;  /* 0x0000000812087207 */ /* 0x000fe40004000000 */
[C---:B------:R-:W-:Y:S01]  /*0e40*/  ISETP.GT.U32.AND P0, PT, R36.reuse, 0x1f, PT ;  /* 0x0000001f2400780c */ /* 0x040fe20003f04070 */
[C---:B0-----:R-:W-:Y:S01]  /*0e50*/  IMAD.IADD R11, R19.reuse, 0x1, R11 ;  /* 0x00000001130b7824 */ /* 0x041fe200078e020b */
[----:B------:R-:W-:Y:S02]  /*0e60*/  SEL R8, R19, R8, !P1 ;  /* 0x0000000813087207 */ /* 0x000fe40004800000 */
[----:B------:R-:W-:-:S03]  /*0e70*/  ISETP.GE.U32.AND P1, PT, R36, 0x20, PT ;  /* 0x000000202400780c */ /* 0x000fc60003f26070 */
[----:B------:R-:W-:-:S05]  /*0e80*/  IMAD.IADD R8, R8, 0x1, R9 ;  /* 0x0000000108087824 */ /* 0x000fca00078e0209 */
[----:B------:R-:W-:Y:S01]  /*0e90*/  SEL R43, R33, R8, !P1 ;  /* 0x00000008212b7207 */ /* 0x000fe20004800000 */
[----:B------:R-:W-:Y:S06]  /*0ea0*/  @P0 BRA `(.L_x_4) ;  /* 0x0000000800140947 */ /* 0x000fec0003800000 */
[----:B------:R-:W0:Y:S01]  /*0eb0*/  LDC.64 R16, c[0x0][0x390] ;  /* 0x0000e400ff107b82 */ /* 0x000e220000000a00 */
[----:B------:R-:W-:Y:S01]  /*0ec0*/  ISETP.NE.AND P1, PT, R36, RZ, PT ;  /* 0x000000ff2400720c */ /* 0x000fe20003f25270 */
[----:B------:R-:W-:Y:S01]  /*0ed0*/  IMAD.U32 R13, RZ, RZ, UR6 ;  /* 0x00000006ff0d7e24 */ /* 0x000fe2000f8e00ff */
[----:B------:R-:W-:-:S05]  /*0ee0*/  LOP3.LUT R18, RZ, R36, RZ, 0x33, !PT ;  /* 0x00000024ff127212 */ /* 0x000fca00078e33ff */
[----:B------:R-:W-:-:S06]  /*0ef0*/  VIADD R18, R18, UR6 ;  /* 0x0000000612127c36 */ /* 0x000fcc0008000000 */
[----:B------:R-:W-:Y:S01]  /*0f00*/  @!P1 IMAD.MOV.U32 R10, RZ, RZ, 0x64 ;  /* 0x00000064ff0a9424 */ /* 0x000fe200078e00ff */
[----:B------:R1:W-:Y:S01]  /*0f10*/  @!P1 STS [UR4+0xc], R11 ;  /* 0x00000c0bff009988 */ /* 0x0003e20008000804 */
[----:B0-----:R-:W-:-:S04]  /*0f20*/  IMAD.WIDE R12, R13, 0x8, R16 ;  /* 0x000000080d0c7825 */ /* 0x001fc800078e0210 */
[----:B------:R-:W-:Y:S01]  /*0f30*/  IMAD.WIDE R16, R18, 0x8, R16 ;  /* 0x0000000812107825 */ /* 0x000fe200078e0210 */
[----:B------:R1:W-:Y:S01]  /*0f40*/  @!P1 ST.E.64.STRONG.GPU desc[UR12][R12.64+0x100], R10 ;  /* 0x0001000a0c009985 */ /* 0x0003e2000c10fb0c */
[----:B------:R-:W-:Y:S05]  /*0f50*/  NANOSLEEP 0x226 ;  /* 0x000002260000795d */ /* 0x000fea0003800000 */
[----:B------:R-:W2:Y:S01]  /*0f60*/  LD.E.64.STRONG.GPU R14, desc[UR12][R16.64+0x100] ;  /* 0x0001000c100e7980 */ /* 0x000ea2000c10fb00 */
[----:B------:R-:W-:Y:S01]  /*0f70*/  UMOV UR5, 0xffffffff ;  /* 0xffffffff00057882 */ /* 0x000fe20000000000 */
[----:B--2---:R-:W-:Y:S02]  /*0f80*/  ISETP.NE.AND P0, PT, R14, 0x63, PT ;  /* 0x000000630e00780c */ /* 0x004fe40003f05270 */
[----:B-1----:R-:W-:Y:S11]  /*0f90*/  BRA.DIV UR5, `(.L_x_5) ;  /* 0x0000002e05dc7947 */ /* 0x002ff6000b800000 */
[----:B------:R-:W-:-:S13]  /*0fa0*/  VOTE.ANY P0, !P0 ;  /* 0x0000000000ff7806 */ /* 0x000fda0004000100 */
.L_x_34:
[----:B------:R-:W-:Y:S05]  /*0fb0*/  @!P0 BRA `(.L_x_6) ;  /* 0x0000000000248947 */ /* 0x000fea0003800000 */
[----:B------:R-:W-:-:S07]  /*0fc0*/  IMAD.MOV.U32 R9, RZ, RZ, 0x1de ;  /* 0x000001deff097424 */ /* 0x000fce00078e00ff */
.L_x_8:
[----:B------:R-:W-:Y:S05]  /*0fd0*/  NANOSLEEP R9 ;  /* 0x000000090000735d */ /* 0x000fea0003800000 */
[----:B------:R-:W2:Y:S01]  /*0fe0*/  LD.E.64.STRONG.GPU R14, desc[UR12][R16.64+0x100] ;  /* 0x0001000c100e7980 */ /* 0x000ea2000c10fb00 */
[----:B------:R-:W-:Y:S01]  /*0ff0*/  UMOV UR5, 0xffffffff ;  /* 0xffffffff00057882 */ /* 0x000fe20000000000 */
[----:B------:R-:W-:Y:S02]  /*1000*/  SHF.R.U32.HI R9, RZ, 0x1, R9 ;  /* 0x00000001ff097819 */ /* 0x000fe40000011609 */
[----:B--2---:R-:W-:Y:S01]  /*1010*/  ISETP.NE.AND P0, PT, R14, 0x63, PT ;  /* 0x000000630e00780c */ /* 0x004fe20003f05270 */
[----:B------:R-:W-:-:S12]  /*1020*/  BRA.DIV UR5, `(.L_x_7) ;  /* 0x0000002e05d87947 */ /* 0x000fd8000b800000 */
[----:B------:R-:W-:-:S13]  /*1030*/  VOTE.ANY P0, !P0 ;  /* 0x0000000000ff7806 */ /* 0x000fda0004000100 */
.L_x_37:
[----:B------:R-:W-:Y:S05]  /*1040*/  @P0 BRA `(.L_x_8) ;  /* 0xfffffffc00e00947 */ /* 0x000fea000383ffff */
.L_x_6:
[----:B------:R-:W-:Y:S01]  /*1050*/  UMOV UR5, 0xffffffff ;  /* 0xffffffff00057882 */ /* 0x000fe20000000000 */
[----:B------:R-:W-:Y:S02]  /*1060*/  ISETP.NE.AND P2, PT, R14, 0x65, PT ;  /* 0x000000650e00780c */ /* 0x000fe40003f45270 */
[----:B------:R-:W-:Y:S11]  /*1070*/  BRA.DIV UR5, `(.L_x_9) ;  /* 0x0000002e05e47947 */ /* 0x000ff6000b800000 */
[----:B------:R-:W0:Y:S01]  /*1080*/  S2R R45, SR_GEMASK ;  /* 0x00000000002d7919 */ /* 0x000e220000003c00 */
[----:B------:R-:W-:Y:S01]  /*1090*/  VOTE.ANY R8, PT, !P2 ;  /* 0x0000000000087806 */ /* 0x000fe200050e0100 */
[C---:B------:R-:W-:Y:S02]  /*10a0*/  VIADD R33, R44.reuse, 0x2 ;  /* 0x000000022c217836 */ /* 0x040fe40000000000 */
[C---:B------:R-:W-:Y:S02]  /*10b0*/  VIADD R32, R44.reuse, 0x4 ;  /* 0x000000042c207836 */ /* 0x040fe40000000000 */
[C---:B------:R-:W-:Y:S02]  /*10c0*/  VIADD R19, R44.reuse, 0x8 ;  /* 0x000000082c137836 */ /* 0x040fe40000000000 */
[----:B------:R-:W-:Y:S01]  /*10d0*/  VIADD R34, R44, 0x10 ;  /* 0x000000102c227836 */ /* 0x000fe20000000000 */
[----:B0-----:R-:W-:-:S05]  /*10e0*/  LOP3.LUT R8, R8, 0x80000000, R45, 0xec, !PT ;  /* 0x8000000008087812 */ /* 0x001fca00078eec2d */
[----:B------:R-:W-:-:S05]  /*10f0*/  VIADD R9, R8, 0xffffffff ;  /* 0xffffffff08097836 */ /* 0x000fca0000000000 */
[----:B------:R-:W-:-:S04]  /*1100*/  LOP3.LUT R9, R8, R9, RZ, 0xc, !PT ;  /* 0x0000000908097212 */ /* 0x000fc800078e0cff */
[----:B------:R0:W1:Y:S02]  /*1110*/  POPC R38, R9 ;  /* 0x0000000900267309 */ /* 0x0000640000000000 */
[----:B0-----:R-:W0:Y:S01]  /*1120*/  LDC.64 R8, c[0x0][0x390] ;  /* 0x0000e400ff087b82 */ /* 0x001e220000000a00 */
[----:B-1----:R-:W1:Y:S01]  /*1130*/  SHFL.DOWN PT, R16, R15, 0x1, R38 ;  /* 0x082000000f107989 */ /* 0x002e6200000e0026 */
[-C--:B------:R-:W-:Y:S02]  /*1140*/  ISETP.GE.AND P0, PT, R44, R38.reuse, PT ;  /* 0x000000262c00720c */ /* 0x080fe40003f06270 */
[-C--:B------:R-:W-:Y:S02]  /*1150*/  ISETP.GT.AND P2, PT, R34, R38.reuse, PT ;  /* 0x000000262200720c */ /* 0x080fe40003f44270 */
[----:B-1----:R-:W-:Y:S02]  /*1160*/  SEL R16, R16, RZ, !P0 ;  /* 0x000000ff10107207 */ /* 0x002fe40004000000 */
[----:B------:R-:W-:-:S03]  /*1170*/  ISETP.GT.AND P0, PT, R33, R38, PT ;  /* 0x000000262100720c */ /* 0x000fc60003f04270 */
[----:B------:R-:W-:-:S05]  /*1180*/  IMAD.IADD R17, R16, 0x1, R15 ;  /* 0x0000000110117824 */ /* 0x000fca00078e020f */
[----:B------:R-:W1:Y:S02]  /*1190*/  SHFL.DOWN PT, R16, R17, 0x2, R38 ;  /* 0x0840000011107989 */ /* 0x000e6400000e0026 */
[----:B-1----:R-:W-:Y:S02]  /*11a0*/  SEL R16, R16, RZ, !P0 ;  /* 0x000000ff10107207 */ /* 0x002fe40004000000 */
[----:B------:R-:W-:-:S03]  /*11b0*/  ISETP.GT.AND P0, PT, R32, R38, PT ;  /* 0x000000262000720c */ /* 0x000fc60003f04270 */
[----:B------:R-:W-:-:S05]  /*11c0*/  IMAD.IADD R35, R17, 0x1, R16 ;  /* 0x0000000111237824 */ /* 0x000fca00078e0210 */
[----:B------:R-:W1:Y:S02]  /*11d0*/  SHFL.DOWN PT, R16, R35, 0x4, R38 ;  /* 0x0880000023107989 */ /* 0x000e6400000e0026 */
[----:B-1----:R-:W-:Y:S02]  /*11e0*/  SEL R16, R16, RZ, !P0 ;  /* 0x000000ff10107207 */ /* 0x002fe40004000000 */
[----:B------:R-:W-:-:S03]  /*11f0*/  ISETP.GT.AND P0, PT, R19, R38, PT ;  /* 0x000000261300720c */ /* 0x000fc60003f04270 */
[----:B------:R-:W-:Y:S01]  /*1200*/  IMAD.IADD R37, R35, 0x1, R16 ;  /* 0x0000000123257824 */ /* 0x000fe200078e0210 */
[----:B0-----:R-:W-:-:S04]  /*1210*/  IADD3 R35, P3, PT, R8, 0x100, RZ ;  /* 0x0000010008237810 */ /* 0x001fc80007f7e0ff */
[----:B------:R-:W0:Y:S02]  /*1220*/  SHFL.DOWN PT, R16, R37, 0x8, R38 ;  /* 0x0900000025107989 */ /* 0x000e2400000e0026 */
[----:B0-----:R-:W-:Y:S02]  /*1230*/  SEL R16, R16, RZ, !P0 ;  /* 0x000000ff10107207 */ /* 0x001fe40004000000 */
[----:B------:R-:W-:-:S03]  /*1240*/  ISETP.NE.AND P0, PT, R14, 0x65, PT ;  /* 0x000000650e00780c */ /* 0x000fc60003f05270 */
[----:B------:R-:W-:Y:S02]  /*1250*/  IMAD.IADD R17, R37, 0x1, R16 ;  /* 0x0000000125117824 */ /* 0x000fe400078e0210 */
[----:B------:R-:W-:-:S03]  /*1260*/  IMAD.X R37, RZ, RZ, R9, P3 ;  /* 0x000000ffff257224 */ /* 0x000fc600018e0609 */
[----:B------:R-:W0:Y:S05]  /*1270*/  SHFL.DOWN PT, R16, R17, 0x10, R38 ;  /* 0x0a00000011107989 */ /* 0x000e2a00000e0026 */
[----:B------:R-:W-:Y:S02]  /*1280*/  VOTE.ALL P0, P0 ;  /* 0x0000000000ff7806 */ /* 0x000fe40000000000 */
[----:B0-----:R-:W-:-:S05]  /*1290*/  SEL R16, R16, RZ, !P2 ;  /* 0x000000ff10107207 */ /* 0x001fca0005000000 */
[----:B------:R-:W-:-:S07]  /*12a0*/  IMAD.IADD R36, R17, 0x1, R16 ;  /* 0x0000000111247824 */ /* 0x000fce00078e0210 */
.L_x_46:
[----:B------:R-:W-:Y:S05]  /*12b0*/  @!P0 BRA `(.L_x_10) ;  /* 0x0000000000d48947 */ /* 0x000fea0003800000 */
[----:B------:R-:W-:-:S07]  /*12c0*/  IMAD.MOV.U32 R38, RZ, RZ, 0x1de ;  /* 0x000001deff267424 */ /* 0x000fce00078e00ff */
.L_x_16:
[----:B------:R-:W-:Y:S02]  /*12d0*/  IMAD.MOV.U32 R8, RZ, RZ, R35 ;  /* 0x000000ffff087224 */ /* 0x000fe400078e0023 */
[----:B------:R-:W-:Y:S02]  /*12e0*/  IMAD.MOV.U32 R9, RZ, RZ, R37 ;  /* 0x000000ffff097224 */ /* 0x000fe400078e0025 */
[----:B------:R-:W-:-:S05]  /*12f0*/  IMAD.WIDE R16, R18, 0x8, R8 ;  /* 0x0000000812107825 */ /* 0x000fca00078e0208 */
[----:B------:R-:W2:Y:S01]  /*1300*/  LD.E.64.STRONG.GPU R14, desc[UR12][R16.64+-0x100] ;  /* 0xffff000c100e7980 */ /* 0x000ea2000c10fb00 */
[----:B------:R-:W-:Y:S05]  /*1310*/  YIELD ;  /* 0x0000000000007946 */ /* 0x000fea0003800000 */
[----:B------:R-:W-:Y:S01]  /*1320*/  UMOV UR5, 0xffffffff ;  /* 0xffffffff00057882 */ /* 0x000fe20000000000 */
[----:B------:R-:W-:Y:S02]  /*1330*/  SHF.R.U32.HI R38, RZ, 0x1, R38 ;  /* 0x00000001ff267819 */ /* 0x000fe40000011626 */
[----:B--2---:R-:W-:Y:S01]  /*1340*/  ISETP.NE.AND P0, PT, R14, 0x63, PT ;  /* 0x000000630e00780c */ /* 0x004fe20003f05270 */
[----:B------:R-:W-:-:S12]  /*1350*/  BRA.DIV UR5, `(.L_x_11) ;  /* 0x0000003205347947 */ /* 0x000fd8000b800000 */
[----:B------:R-:W-:-:S13]  /*1360*/  VOTE.ANY P0, !P0 ;  /* 0x0000000000ff7806 */ /* 0x000fda0004000100 */
.L_x_49:
[----:B------:R-:W-:Y:S05]  /*1370*/  @!P0 BRA `(.L_x_12) ;  /* 0x0000000000248947 */ /* 0x000fea0003800000 */
[----:B------:R-:W-:-:S07]  /*1380*/  IMAD.MOV.U32 R9, RZ, RZ, R38 ;  /* 0x000000ffff097224 */ /* 0x000fce00078e0026 */
.L_x_14:
[----:B------:R-:W-:Y:S05]  /*1390*/  NANOSLEEP R9 ;  /* 0x000000090000735d */ /* 0x000fea0003800000 */
[----:B------:R-:W2:Y:S01]  /*13a0*/  LD.E.64.STRONG.GPU R14, desc[UR12][R16.64+-0x100] ;  /* 0xffff000c100e7980 */ /* 0x000ea2000c10fb00 */
[----:B------:R-:W-:Y:S01]  /*13b0*/  UMOV UR5, 0xffffffff ;  /* 0xffffffff00057882 */ /* 0x000fe20000000000 */
[----:B------:R-:W-:Y:S02]  /*13c0*/  SHF.R.U32.HI R9, RZ, 0x1, R9 ;  /* 0x00000001ff097819 */ /* 0x000fe40000011609 */
[----:B--2---:R-:W-:Y:S01]  /*13d0*/  ISETP.NE.AND P0, PT, R14, 0x63, PT ;  /* 0x000000630e00780c */ /* 0x004fe20003f05270 */
[----:B------:R-:W-:-:S12]  /*13e0*/  BRA.DIV UR5, `(.L_x_13) ;  /* 0x0000003205307947 */ /* 0x000fd8000b800000 */
[----:B------:R-:W-:-:S13]  /*13f0*/  VOTE.ANY P0, !P0 ;  /* 0x0000000000ff7806 */ /* 0x000fda0004000100 */
.L_x_52:
[----:B------:R-:W-:Y:S05]  /*1400*/  @P0 BRA `(.L_x_14) ;  /* 0xfffffffc00e00947 */ /* 0x000fea000383ffff */
.L_x_12:
[----:B------:R-:W-:Y:S01]  /*1410*/  UMOV UR5, 0xffffffff ;  /* 0xffffffff00057882 */ /* 0x000fe20000000000 */
[----:B------:R-:W-:Y:S02]  /*1420*/  ISETP.NE.AND P0, PT, R14, 0x65, PT ;  /* 0x000000650e00780c */ /* 0x000fe40003f05270 */
[----:B------:R-:W-:Y:S11]  /*1430*/  BRA.DIV UR5, `(.L_x_15) ;  /* 0x00000032053c7947 */ /* 0x000ff6000b800000 */
[----:B------:R-:W-:Y:S01]  /*1440*/  VOTE.ANY R8, PT, !P0 ;  /* 0x0000000000087806 */ /* 0x000fe200040e0100 */
[----:B------:R-:W-:-:S03]  /*1450*/  VIADD R18, R18, 0xffffffe0 ;  /* 0xffffffe012127836 */ /* 0x000fc60000000000 */
[----:B------:R-:W-:-:S05]  /*1460*/  LOP3.LUT R8, R8, 0x80000000, R45, 0xec, !PT ;  /* 0x8000000008087812 */ /* 0x000fca00078eec2d */
[----:B------:R-:W-:-:S05]  /*1470*/  VIADD R9, R8, 0xffffffff ;  /* 0xffffffff08097836 */ /* 0x000fca0000000000 */
[----:B------:R-:W-:-:S06]  /*1480*/  LOP3.LUT R9, R8, R9, RZ, 0xc, !PT ;  /* 0x0000000908097212 */ /* 0x000fcc00078e0cff */
[----:B------:R-:W0:Y:S02]  /*1490*/  POPC R9, R9 ;  /* 0x0000000900097309 */ /* 0x000e240000000000 */
[----:B0-----:R-:W0:Y:S01]  /*14a0*/  SHFL.DOWN PT, R16, R15, 0x1, R9 ;  /* 0x082000000f107989 */ /* 0x001e2200000e0009 */
[-C--:B------:R-:W-:Y:S02]  /*14b0*/  ISETP.GE.AND P0, PT, R44, R9.reuse, PT ;  /* 0x000000092c00720c */ /* 0x080fe40003f06270 */
[-C--:B------:R-:W-:Y:S02]  /*14c0*/  ISETP.GT.AND P2, PT, R34, R9.reuse, PT ;  /* 0x000000092200720c */ /* 0x080fe40003f44270 */
[----:B0-----:R-:W-:Y:S02]  /*14d0*/  SEL R16, R16, RZ, !P0 ;  /* 0x000000ff10107207 */ /* 0x001fe40004000000 */
[----:B------:R-:W-:-:S03]  /*14e0*/  ISETP.GT.AND P0, PT, R33, R9, PT ;  /* 0x000000092100720c */ /* 0x000fc60003f04270 */
[----:B------:R-:W-:-:S05]  /*14f0*/  IMAD.IADD R15, R16, 0x1, R15 ;  /* 0x00000001100f7824 */ /* 0x000fca00078e020f */
[----:B------:R-:W0:Y:S02]  /*1500*/  SHFL.DOWN PT, R16, R15, 0x2, R9 ;  /* 0x084000000f107989 */ /* 0x000e2400000e0009 */
        /* <DEDUP_REMOVED lines=9> */
[----:B------:R-:W-:-:S03]  /*15a0*/  ISETP.NE.AND P0, PT, R14, 0x65, PT ;  /* 0x000000650e00780c */ /* 0x000fc60003f05270 */
[----:B------:R-:W-:-:S05]  /*15b0*/  IMAD.IADD R15, R15, 0x1, R16 ;  /* 0x000000010f0f7824 */ /* 0x000fca00078e0210 */
[----:B------:R-:W0:Y:S05]  /*15c0*/  SHFL.DOWN PT, R16, R15, 0x10, R9 ;  /* 0x0a0000000f107989 */ /* 0x000e2a00000e0009 */
[----:B------:R-:W-:Y:S02]  /*15d0*/  VOTE.ALL P0, P0 ;  /* 0x0000000000ff7806 */ /* 0x000fe40000000000 */
[----:B0-----:R-:W-:-:S04]  /*15e0*/  SEL R16, R16, RZ, !P2 ;  /* 0x000000ff10107207 */ /* 0x001fc80005000000 */
[----:B------:R-:W-:-:S07]  /*15f0*/  IADD3 R36, PT, PT, R15, R16, R36 ;  /* 0x000000100f247210 */ /* 0x000fce0007ffe024 */
.L_x_61:
[----:B------:R-:W-:Y:S05]  /*1600*/  @P0 BRA `(.L_x_16) ;  /* 0xfffffffc00300947 */ /* 0x000fea000383ffff */
.L_x_10:
[----:B------:R-:W-:Y:S01]  /*1610*/  ISETP.NE.AND P0, PT, R44, RZ, PT ;  /* 0x000000ff2c00720c */ /* 0x000fe20003f05270 */
[----:B------:R-:W0:Y:S01]  /*1620*/  @!P1 S2R R9, SR_CgaCtaId ;  /* 0x0000000000099919 */ /* 0x000e220000008800 */
[----:B------:R-:W-:Y:S01]  /*1630*/  @!P1 MOV R8, 0x400 ;  /* 0x0000040000089802 */ /* 0x000fe20000000f00 */
[----:B------:R-:W-:Y:S02]  /*1640*/  @!P1 IMAD.IADD R11, R11, 0x1, R36 ;  /* 0x000000010b0b9824 */ /* 0x000fe400078e0224 */
[----:B------:R-:W-:-:S05]  /*1650*/  @!P1 IMAD.MOV.U32 R10, RZ, RZ, 0x65 ;  /* 0x00000065ff0a9424 */ /* 0x000fca00078e00ff */
[----:B------:R1:W-:Y:S03]  /*1660*/  @!P1 ST.E.64.STRONG.GPU desc[UR12][R12.64+0x100], R10 ;  /* 0x0001000a0c009985 */ /* 0x0003e6000c10fb0c */
[----:B------:R-:W-:Y:S01]  /*1670*/  @!P0 MOV R14, 0x400 ;  /* 0x00000400000e8802 */ /* 0x000fe20000000f00 */
[----:B------:R-:W2:Y:S01]  /*1680*/  @!P0 S2R R15, SR_CgaCtaId ;  /* 0x00000000000f8919 */ /* 0x000ea20000008800 */
[----:B0-----:R-:W-:Y:S01]  /*1690*/  @!P1 LEA R9, R9, R8, 0x18 ;  /* 0x0000000809099211 */ /* 0x001fe200078ec0ff */
[----:B------:R-:W-:Y:S02]  /*16a0*/  IMAD.MOV.U32 R8, RZ, RZ, R43 ;  /* 0x000000ffff087224 */ /* 0x000fe400078e002b */
[----:B------:R-:W-:Y:S02]  /*16b0*/  @!P0 IMAD.MOV.U32 R8, RZ, RZ, R36 ;  /* 0x000000ffff088224 */ /* 0x000fe400078e0024 */
[----:B------:R1:W-:Y:S04]  /*16c0*/  @!P1 STS [R9+0x8], R11 ;  /* 0x0000080b09009388 */ /* 0x0003e80000000800 */
[----:B------:R1:W-:Y:S01]  /*16d0*/  @!P1 STS [R9+0x4], R36 ;  /* 0x0000042409009388 */ /* 0x0003e20000000800 */
[----:B--2---:R-:W-:-:S05]  /*16e0*/  @!P0 LEA R15, R15, R14, 0x18 ;  /* 0x0000000e0f0f8211 */ /* 0x004fca00078ec0ff */
[----:B------:R1:W-:Y:S02]  /*16f0*/  @!P0 STS [R15+0x54], R36 ;  /* 0x000054240f008388 */ /* 0x0003e40000000800 */
.L_x_4:
[----:B------:R-:W-:Y:S05]  /*1700*/  WARPSYNC.ALL ;  /* 0x0000000000007948 */ /* 0x000fea0003800000 */
[----:B------:R-:W0:Y:S08]  /*1710*/  S2UR UR7, SR_CgaCtaId ;  /* 0x00000000000779c3 */ /* 0x000e300000008800 */
[----:B------:R-:W-:Y:S06]  /*1720*/  BAR.SYNC.DEFER_BLOCKING 0x0 ;  /* 0x0000000000007b1d */ /* 0x000fec0000010000 */
[----:B------:R-:W-:Y:S01]  /*1730*/  UMOV UR5, 0x400 ;  /* 0x0000040000057882 */ /* 0x000fe20000000000 */
[----:B-1----:R-:W1:Y:S01]  /*1740*/  S2R R10, SR_TID.X ;  /* 0x00000000000a7919 */ /* 0x002e620000002100 */
[----:B0-----:R-:W-:-:S09]  /*1750*/  ULEA UR5, UR7, UR5, 0x18 ;  /* 0x0000000507057291 */ /* 0x001fd2000f8ec0ff */
[----:B------:R-:W0:Y:S01]  /*1760*/  LDS R9, [UR5+0x54] ;  /* 0x00005405ff097984 */ /* 0x000e220008000800 */
[----:B-1----:R-:W-:-:S04]  /*1770*/  ISETP.NE.AND P0, PT, R10, RZ, PT ;  /* 0x000000ff0a00720c */ /* 0x002fc80003f05270 */
[----:B0-----:R-:W-:-:S05]  /*1780*/  SEL R9, R9, RZ, P0 ;  /* 0x000000ff09097207 */ /* 0x001fca0000000000 */
[----:B------:R-:W-:-:S07]  /*1790*/  IMAD.IADD R33, R9, 0x1, R8 ;  /* 0x0000000109217824 */ /* 0x000fce00078e0208 */
.L_x_3:
[----:B------:R-:W-:Y:S05]  /*17a0*/  BSYNC.RECONVERGENT B0 ;  /* 0x0000000000007941 */ /* 0x000fea0003800200 */
.L_x_1:
[----:B------:R-:W-:Y:S01]  /*17b0*/  IMAD.IADD R26, R26, 0x1, R33 ;  /* 0x000000011a1a7824 */ /* 0x000fe200078e0221 */
[----:B------:R-:W-:Y:S03]  /*17c0*/  BAR.SYNC.DEFER_BLOCKING 0x0 ;  /* 0x0000000000007b1d */ /* 0x000fe60000010000 */
[----:B------:R-:W-:-:S03]  /*17d0*/  IMAD.IADD R25, R25, 0x1, R26 ;  /* 0x0000000119197824 */ /* 0x000fc600078e021a */
[----:B------:R-:W1:Y:S01]  /*17e0*/  LDCU.64 UR8, c[0x0][0x388] ;  /* 0x00007100ff0877ac */ /* 0x000e620008000a00 */
[----:B------:R-:W-:-:S04]  /*17f0*/  IMAD.IADD R24, R24, 0x1, R25 ;  /* 0x0000000118187824 */ /* 0x000fc800078e0219 */
[----:B------:R-:W-:-:S04]  /*1800*/  IMAD.IADD R40, R40, 0x1, R24 ;  /* 0x0000000128287824 */ /* 0x000fc800078e0218 */
[----:B0-----:R-:W-:-:S04]  /*1810*/  IMAD.IADD R8, R39, 0x1, R40 ;  /* 0x0000000127087824 */ /* 0x001fc800078e0228 */
[----:B------:R-:W-:-:S04]  /*1820*/  IMAD.IADD R31, R31, 0x1, R8 ;  /* 0x000000011f1f7824 */ /* 0x000fc800078e0208 */
[----:B------:R-:W-:Y:S01]  /*1830*/  IMAD.IADD R30, R30, 0x1, R31 ;  /* 0x000000011e1e7824 */ /* 0x000fe200078e021f */
[----:B------:R-:W-:Y:S01]  /*1840*/  STS [R27], R26 ;  /* 0x0000001a1b007388 */ /* 0x000fe20000000800 */
[----:B-1----:R-:W-:Y:S02]  /*1850*/  IADD3 R42, P0, PT, R42, UR8, RZ ;  /* 0x000000082a2a7c10 */ /* 0x002fe4000ff1e0ff */
[----:B------:R-:W-:Y:S01]  /*1860*/  IMAD.IADD R10, R29, 0x1, R30 ;  /* 0x000000011d0a7824 */ /* 0x000fe200078e021e */
[----:B------:R-:W-:Y:S01]  /*1870*/  STS [R27+0x4], R25 ;  /* 0x000004191b007388 */ /* 0x000fe20000000800 */
[----:B------:R-:W-:Y:S02]  /*1880*/  IADD3.X R43, PT, PT, R41, UR9, RZ, P0, !PT ;  /* 0x00000009292b7c10 */ /* 0x000fe400087fe4ff */
[----:B------:R-:W-:Y:S01]  /*1890*/  IMAD.IADD R23, R23, 0x1, R10 ;  /* 0x0000000117177824 */ /* 0x000fe200078e020a */
[----:B------:R-:W-:Y:S03]  /*18a0*/  STS [R27+0x8], R24 ;  /* 0x000008181b007388 */ /* 0x000fe60000000800 */
        /* <DEDUP_REMOVED lines=19> */
[----:B------:R-:W-:Y:S04]  /*19e0*/  STS [R27+0x30], R7 ;  /* 0x000030071b007388 */ /* 0x000fe80000000800 */
[----:B------:R-:W-:Y:S04]  /*19f0*/  STS [R27+0x34], R6 ;  /* 0x000034061b007388 */ /* 0x000fe80000000800 */
[----:B------:R-:W-:Y:S04]  /*1a00*/  STS [R27+0x38], R5 ;  /* 0x000038051b007388 */ /* 0x000fe80000000800 */
[----:B------:R-:W-:Y:S04]  /*1a10*/  STS [R27+0x3c], R4 ;  /* 0x00003c041b007388 */ /* 0x000fe80000000800 */
[----:B------:R-:W-:Y:S04]  /*1a20*/  STS [R27+0x40], R3 ;  /* 0x000040031b007388 */ /* 0x000fe80000000800 */
[----:B------:R-:W-:Y:S04]  /*1a30*/  STS [R27+0x44], R2 ;  /* 0x000044021b007388 */ /* 0x000fe80000000800 */
[----:B------:R-:W-:Y:S01]  /*1a40*/  STS [R27+0x48], R0 ;  /* 0x000048001b007388 */ /* 0x000fe20000000800 */
[----:B------:R-:W-:-:S03]  /*1a50*/  NOP ;  /* 0x0000000000007918 */ /* 0x000fc60000000000 */
[----:B------:R-:W0:Y:S04]  /*1a60*/  LDS R9, [R28] ;  /* 0x000000001c097984 */ /* 0x000e280000000800 */
[----:B------:R-:W1:Y:S04]  /*1a70*/  LDS R7, [R28+0x80] ;  /* 0x000080001c077984 */ /* 0x000e680000000800 */
[----:B------:R-:W2:Y:S04]  /*1a80*/  LDS R11, [R28+0x100] ;  /* 0x000100001c0b7984 */ /* 0x000ea80000000800 */
[----:B------:R-:W3:Y:S04]  /*1a90*/  LDS R13, [R28+0x180] ;  /* 0x000180001c0d7984 */ /* 0x000ee80000000800 */
[----:B------:R-:W4:Y:S04]  /*1aa0*/  LDS R5, [R28+0x200] ;  /* 0x000200001c057984 */ /* 0x000f280000000800 */
[----:B------:R-:W5:Y:S04]  /*1ab0*/  LDS R15, [R28+0x280] ;  /* 0x000280001c0f7984 */ /* 0x000f680000000800 */
        /* <DEDUP_REMOVED lines=13> */
[----:B0-----:R-:W-:Y:S04]  /*1b90*/  STG.E desc[UR12][R42.64], R9 ;  /* 0x000000092a007986 */ /* 0x001fe8000c10190c */
[----:B-1----:R-:W-:Y:S04]  /*1ba0*/  STG.E desc[UR12][R42.64+0x80], R7 ;  /* 0x000080072a007986 */ /* 0x002fe8000c10190c */
[----:B--2---:R-:W-:Y:S04]  /*1bb0*/  STG.E desc[UR12][R42.64+0x100], R11 ;  /* 0x0001000b2a007986 */ /* 0x004fe8000c10190c */
[----:B---3--:R-:W-:Y:S04]  /*1bc0*/  STG.E desc[UR12][R42.64+0x180], R13 ;  /* 0x0001800d2a007986 */ /* 0x008fe8000c10190c */
[----:B----4-:R-:W-:Y:S04]  /*1bd0*/  STG.E desc[UR12][R42.64+0x200], R5 ;  /* 0x000200052a007986 */ /* 0x010fe8000c10190c */
[----:B-----5:R-:W-:Y:S04]  /*1be0*/  STG.E desc[UR12][R42.64+0x280], R15 ;  /* 0x0002800f2a007986 */ /* 0x020fe8000c10190c */
[----:B------:R-:W-:Y:S04]  /*1bf0*/  STG.E desc[UR12][R42.64+0x300], R3 ;  /* 0x000300032a007986 */ /* 0x000fe8000c10190c */
        /* <DEDUP_REMOVED lines=11> */
[----:B------:R-:W-:Y:S01]  /*1cb0*/  STG.E desc[UR12][R42.64+0x900], R39 ;  /* 0x000900272a007986 */ /* 0x000fe2000c10190c */
[----:B------:R-:W-:Y:S05]  /*1cc0*/  EXIT ;  /* 0x000000000000794d */ /* 0x000fea0003800000 */
.L_x_0:
[----:B------:R-:W-:-:S04]  /*1cd0*/  ISETP.NE.U32.AND P0, PT, RZ, UR7, PT ;  /* 0x00000007ff007c0c */ /* 0x000fc8000bf05070 */
[----:B------:R-:W-:-:S13]  /*1ce0*/  ISETP.NE.AND.EX P0, PT, RZ, UR4, PT, P0 ;  /* 0x00000004ff007c0c */ /* 0x000fda000bf05300 */
[----:B------:R-:W-:Y:S05]  /*1cf0*/  @!P0 EXIT ;  /* 0x000000000000894d */ /* 0x000fea0003800000 */
[----:B------:R-:W0:Y:S02]  /*1d00*/  LDCU.64 UR4, c[0x0][0x380] ;  /* 0x00007000ff0477ac */ /* 0x000e240008000a00 */
[----:B0-----:R-:W-:-:S06]  /*1d10*/  UIMAD.WIDE UR4, UR6, 0x7b80, UR4 ;  /* 0x00007b80060478a5 */ /* 0x001fcc000f8e0204 */
[----:B------:R-:W-:Y:S02]  /*1d20*/  IMAD.U32 R2, RZ, RZ, UR4 ;  /* 0x00000004ff027e24 */ /* 0x000fe4000f8e00ff */
[----:B------:R-:W-:-:S05]  /*1d30*/  IMAD.U32 R3, RZ, RZ, UR5 ;  /* 0x00000005ff037e24 */ /* 0x000fca000f8e00ff */
[----:B------:R0:W2:Y:S01]  /*1d40*/  LDG.E R0, desc[UR12][R2.64] ;  /* 0x0000000c02007981 */ /* 0x0000a2000c1e1900 */
[----:B------:R-:W1:Y:S02]  /*1d50*/  S2R R43, SR_TID.X ;  /* 0x00000000002b7919 */ /* 0x000e640000002100 */
[C---:B-1----:R-:W-:Y:S02]  /*1d60*/  LOP3.LUT R28, R43.reuse, 0x1f, RZ, 0xc0, !PT ;  /* 0x0000001f2b1c7812 */ /* 0x042fe400078ec0ff */
[----:B------:R-:W-:-:S05]  /*1d70*/  LOP3.LUT R5, R43, 0x3e0, RZ, 0xc0, !PT ;  /* 0x000003e02b057812 */ /* 0x000fca00078ec0ff */
[----:B------:R-:W-:-:S04]  /*1d80*/  IMAD R28, R5, 0x13, R28 ;  /* 0x00000013051c7824 */ /* 0x000fc800078e021c */
[C---:B------:R-:W-:Y:S01]  /*1d90*/  VIADD R4, R28.reuse, 0x20 ;  /* 0x000000201c047836 */ /* 0x040fe20000000000 */
[C---:B------:R-:W-:Y:S01]  /*1da0*/  ISETP.GE.U32.AND P1, PT, R28.reuse, UR7, PT ;  /* 0x000000071c007c0c */ /* 0x040fe2000bf26070 */
[C---:B------:R-:W-:Y:S01]  /*1db0*/  VIADD R5, R28.reuse, 0x40 ;  /* 0x000000401c057836 */ /* 0x040fe20000000000 */
[C---:B0-----:R-:W-:Y:S01]  /*1dc0*/  LEA R2, P0, R28.reuse, UR4, 0x2 ;  /* 0x000000041c027c11 */ /* 0x041fe2000f8010ff */
[----:B------:R-:W-:Y:S01]  /*1dd0*/  VIADD R3, R28, 0x80 ;  /* 0x000000801c037836 */ /* 0x000fe20000000000 */
[----:B------:R-:W-:Y:S01]  /*1de0*/  ISETP.GE.U32.AND P2, PT, R4, UR7, PT ;  /* 0x0000000704007c0c */ /* 0x000fe2000bf46070 */
[C---:B------:R-:W-:Y:S01]  /*1df0*/  VIADD R4, R28.reuse, 0xa0 ;  /* 0x000000a01c047836 */ /* 0x040fe20000000000 */
[----:B------:R-:W-:Y:S01]  /*1e00*/  ISETP.GE.U32.AND P3, PT, R5, UR7, PT ;  /* 0x0000000705007c0c */ /* 0x000fe2000bf66070 */
[C---:B------:R-:W-:Y:S01]  /*1e10*/  VIADD R5, R28.reuse, 0xc0 ;  /* 0x000000c01c057836 */ /* 0x040fe20000000000 */
[----:B------:R-:W-:Y:S01]  /*1e20*/  ISETP.GE.U32.AND P5, PT, R3, UR7, PT ;  /* 0x0000000703007c0c */ /* 0x000fe2000bfa6070 */
[----:B------:R-:W-:Y:S01]  /*1e30*/  VIADD R6, R28, 0x60 ;  /* 0x000000601c067836 */ /* 0x000fe20000000000 */
[----:B------:R-:W-:Y:S01]  /*1e40*/  ISETP.GE.U32.AND P6, PT, R4, UR7, PT ;  /* 0x0000000704007c0c */ /* 0x000fe2000bfc6070 */
[----:B------:R-:W-:Y:S01]  /*1e50*/  IMAD.X R3, RZ, RZ, UR5, P0 ;  /* 0x00000005ff037e24 */ /* 0x000fe200080e06ff */
[----:B------:R-:W-:Y:S01]  /*1e60*/  ISETP.GE.U32.AND P0, PT, R5, UR7, PT ;  /* 0x0000000705007c0c */ /* 0x000fe2000bf06070 */
[----:B------:R-:W-:Y:S01]  /*1e70*/  VIADD R5, R28, 0xe0 ;  /* 0x000000e01c057836 */ /* 0x000fe20000000000 */
[----:B------:R-:W-:Y:S01]  /*1e80*/  ISETP.GE.U32.AND P4, PT, R6, UR7, PT ;  /* 0x0000000706007c0c */ /* 0x000fe2000bf86070 */
[----:B------:R-:W-:-:S02]  /*1e90*/  VIADD R41, R28, 0x100 ;  /* 0x000001001c297836 */ /* 0x000fc40000000000 */
[C---:B------:R-:W-:Y:S02]  /*1ea0*/  VIADD R7, R28.reuse, 0x120 ;  /* 0x000001201c077836 */ /* 0x040fe40000000000 */
[C---:B------:R-:W-:Y:S02]  /*1eb0*/  VIADD R40, R28.reuse, 0x240 ;  /* 0x000002401c287836 */ /* 0x040fe40000000000 */
[----:B--2---:R-:W-:Y:S02]  /*1ec0*/  IMAD.MOV.U32 R4, RZ, RZ, R0 ;  /* 0x000000ffff047224 */ /* 0x004fe400078e0000 */
[----:B------:R-:W2:Y:S01]  /*1ed0*/  @!P1 LDG.E R0, desc[UR12][R2.64] ;  /* 0x0000000c02009981 */ /* 0x000ea2000c1e1900 */
[----:B------:R-:W-:Y:S01]  /*1ee0*/  ISETP.GE.U32.AND P1, PT, R5, UR7, PT ;  /* 0x0000000705007c0c */ /* 0x000fe2000bf26070 */
[----:B------:R-:W-:Y:S02]  /*1ef0*/  IMAD.MOV.U32 R8, RZ, RZ, R4 ;  /* 0x000000ffff087224 */ /* 0x000fe400078e0004 */
[----:B------:R-:W-:-:S02]  /*1f00*/  VIADD R5, R28, 0x140 ;  /* 0x000001401c057836 */ /* 0x000fc40000000000 */
[--C-:B------:R-:W-:Y:S02]  /*1f10*/  IMAD.MOV.U32 R10, RZ, RZ, R4.reuse ;  /* 0x000000ffff0a7224 */ /* 0x100fe400078e0004 */
[----:B------:R-:W3:Y:S01]  /*1f20*/  @!P3 LDG.E R8, desc[UR12][R2.64+0x100] ;  /* 0x0001000c0208b981 */ /* 0x000ee2000c1e1900 */
[----:B------:R-:W-:Y:S01]  /*1f30*/  ISETP.GE.U32.AND P3, PT, R5, UR7, PT ;  /* 0x0000000705007c0c */ /* 0x000fe2000bf66070 */
[C---:B------:R-:W-:Y:S02]  /*1f40*/  VIADD R5, R28.reuse, 0x160 ;  /* 0x000001601c057836 */ /* 0x040fe40000000000 */
[--C-:B------:R-:W-:Y:S01]  /*1f50*/  IMAD.MOV.U32 R12, RZ, RZ, R4.reuse ;  /* 0x000000ffff0c7224 */ /* 0x100fe200078e0004 */
[----:B------:R-:W4:Y:S01]  /*1f60*/  @!P4 LDG.E R10, desc[UR12][R2.64+0x180] ;  /* 0x0001800c020ac981 */ /* 0x000f22000c1e1900 */
[----:B------:R-:W-:Y:S01]  /*1f70*/  IMAD.MOV.U32 R14, RZ, RZ, R4 ;  /* 0x000000ffff0e7224 */ /* 0x000fe200078e0004 */
[----:B------:R-:W-:Y:S01]  /*1f80*/  ISETP.GE.U32.AND P4, PT, R5, UR7, PT ;  /* 0x0000000705007c0c */ /* 0x000fe2000bf86070 */
[----:B------:R-:W-:-:S02]  /*1f90*/  VIADD R5, R28, 0x180 ;  /* 0x000001801c057836 */ /* 0x000fc40000000000 */
[--C-:B------:R-:W-:Y:S01]  /*1fa0*/  IMAD.MOV.U32 R6, RZ, RZ, R4.reuse ;  /* 0x000000ffff067224 */ /* 0x100fe200078e0004 */
[----:B------:R-:W5:Y:S01]  /*1fb0*/  @!P5 LDG.E R12, desc[UR12][R2.64+0x200] ;  /* 0x0002000c020cd981 */ /* 0x000f62000c1e1900 */
[----:B------:R-:W-:Y:S01]  /*1fc0*/  ISETP.GE.U32.AND P5, PT, R41, UR7, PT ;  /* 0x0000000729007c0c */ /* 0x000fe2000bfa6070 */
[--C-:B------:R-:W-:Y:S02]  /*1fd0*/  IMAD.MOV.U32 R16, RZ, RZ, R4.reuse ;  /* 0x000000ffff107224 */ /* 0x100fe400078e0004 */
[----:B------:R-:W5:Y:S01]  /*1fe0*/  @!P6 LDG.E R14, desc[UR12][R2.64+0x280] ;  /* 0x0002800c020ee981 */ /* 0x000f62000c1e1900 */
[----:B------:R-:W-:Y:S01]  /*1ff0*/  ISETP.GE.U32.AND P6, PT, R5, UR7, PT ;  /* 0x0000000705007c0c */ /* 0x000fe2000bfc6070 */
[----:B------:R-:W-:Y:S02]  /*2000*/  VIADD R5, R28, 0x1a0 ;  /* 0x000001a01c057836 */ /* 0x000fe40000000000 */
[----:B------:R-:W5:Y:S01]  /*2010*/  @!P2 LDG.E R6, desc[UR12][R2.64+0x80] ;  /* 0x0000800c0206a981 */ /* 0x000f62000c1e1900 */
[----:B------:R-:W-:Y:S01]  /*2020*/  ISETP.GE.U32.AND P2, PT, R7, UR7, PT ;  /* 0x0000000707007c0c */ /* 0x000fe2000bf46070 */
[----:B------:R-:W-:-:S02]  /*2030*/  IMAD.MOV.U32 R18, RZ, RZ, R4 ;  /* 0x000000ffff127224 */ /* 0x000fc400078e0004 */
[--C-:B------:R-:W-:Y:S01]  /*2040*/  IMAD.MOV.U32 R20, RZ, RZ, R4.reuse ;  /* 0x000000ffff147224 */ /* 0x100fe200078e0004 */
[----:B------:R-:W5:Y:S01]  /*2050*/  @!P0 LDG.E R16, desc[UR12][R2.64+0x300] ;  /* 0x0003000c02108981 */ /* 0x000f62000c1e1900 */
[----:B------:R-:W-:Y:S01]  /*2060*/  ISETP.GE.U32.AND P0, PT, R5, UR7, PT ;  /* 0x0000000705007c0c */ /* 0x000fe2000bf06070 */
[C---:B------:R-:W-:Y:S02]  /*2070*/  VIADD R7, R28.reuse, 0x1c0 ;  /* 0x000001c01c077836 */ /* 0x040fe40000000000 */
[C---:B------:R-:W-:Y:S01]  /*2080*/  VIADD R5, R28.reuse, 0x1e0 ;  /* 0x000001e01c057836 */ /* 0x040fe20000000000 */
[----:B------:R-:W5:Y:S01]  /*2090*/  @!P1 LDG.E R18, desc[UR12][R2.64+0x380] ;  /* 0x0003800c02129981 */ /* 0x000f62000c1e1900 */
[--C-:B------:R-:W-:Y:S01]  /*20a0*/  IMAD.MOV.U32 R22, RZ, RZ, R4.reuse ;  /* 0x000000ffff167224 */ /* 0x100fe200078e0004 */
[----:B------:R-:W-:Y:S01]  /*20b0*/  ISETP.GE.U32.AND P1, PT, R7, UR7, PT ;  /* 0x0000000707007c0c */ /* 0x000fe2000bf26070 */
[--C-:B------:R-:W-:Y:S01]  /*20c0*/  IMAD.MOV.U32 R24, RZ, RZ, R4.reuse ;  /* 0x000000ffff187224 */ /* 0x100fe200078e0004 */
[----:B------:R-:W5:Y:S01]  /*20d0*/  @!P5 LDG.E R20, desc[UR12][R2.64+0x400] ;  /* 0x0004000c0214d981 */ /* 0x000f62000c1e1900 */
[----:B------:R-:W-:Y:S01]  /*20e0*/  IMAD.MOV.U32 R30, RZ, RZ, R4 ;  /* 0x000000ffff1e7224 */ /* 0x000fe200078e0004 */
[----:B------:R-:W-:Y:S01]  /*20f0*/  ISETP.GE.U32.AND P5, PT, R5, UR7, PT ;  /* 0x0000000705007c0c */ /* 0x000fe2000bfa6070 */
[C---:B------:R-:W-:Y:S01]  /*2100*/  VIADD R5, R28.reuse, 0x200 ;  /* 0x000002001c057836 */ /* 0x040fe20000000000 */
[----:B------:R-:W5:Y:S01]  /*2110*/  @!P2 LDG.E R22, desc[UR12][R2.64+0x480] ;  /* 0x0004800c0216a981 */ /* 0x000f62000c1e1900 */
[----:B------:R-:W-:-:S03]  /*2120*/  VIADD R7, R28, 0x220 ;  /* 0x000002201c077836 */ /* 0x000fc60000000000 */
[----:B------:R-:W5:Y:S01]  /*2130*/  @!P3 LDG.E R24, desc[UR12][R2.64+0x500] ;  /* 0x0005000c0218b981 */ /* 0x000f62000c1e1900 */
[----:B------:R-:W-:Y:S02]  /*2140*/  ISETP.GE.U32.AND P2, PT, R5, UR7, PT ;  /* 0x0000000705007c0c */ /* 0x000fe4000bf46070 */
[----:B------:R-:W-:Y:S01]  /*2150*/  ISETP.GE.U32.AND P3, PT, R7, UR7, PT ;  /* 0x0000000707007c0c */ /* 0x000fe2000bf66070 */
[----:B------:R-:W5:Y:S01]  /*2160*/  @!P4 LDG.E R30, desc[UR12][R2.64+0x580] ;  /* 0x0005800c021ec981 */ /* 0x000f62000c1e1900 */
[----:B------:R-:W-:Y:S01]  /*2170*/  ISETP.GE.U32.AND P4, PT, R40, UR7, PT ;  /* 0x0000000728007c0c */ /* 0x000fe2000bf86070 */
[--C-:B------:R-:W-:Y:S02]  /*2180*/  IMAD.MOV.U32 R32, RZ, RZ, R4.reuse ;  /* 0x000000ffff207224 */ /* 0x100fe400078e0004 */
[--C-:B------:R-:W-:Y:S02]  /*2190*/  IMAD.MOV.U32 R34, RZ, RZ, R4.reuse ;  /* 0x000000ffff227224 */ /* 0x100fe400078e0004 */
[----:B------:R-:W-:-:S02]  /*21a0*/  IMAD.MOV.U32 R38, RZ, RZ, R4 ;  /* 0x000000ffff267224 */ /* 0x000fc400078e0004 */
[--C-:B------:R-:W-:Y:S01]  /*21b0*/  IMAD.MOV.U32 R42, RZ, RZ, R4.reuse ;  /* 0x000000ffff2a7224 */ /* 0x100fe200078e0004 */
[----:B------:R-:W5:Y:S01]  /*21c0*/  @!P6 LDG.E R32, desc[UR12][R2.64+0x600] ;  /* 0x0006000c0220e981 */ /* 0x000f62000c1e1900 */
[--C-:B------:R-:W-:Y:S02]  /*21d0*/  IMAD.MOV.U32 R44, RZ, RZ, R4.reuse ;  /* 0x000000ffff2c7224 */ /* 0x100fe400078e0004 */
[----:B------:R-:W-:Y:S01]  /*21e0*/  IMAD.MOV.U32 R5, RZ, RZ, R4 ;  /* 0x000000ffff057224 */ /* 0x000fe200078e0004 */
[----:B------:R-:W5:Y:S04]  /*21f0*/  @!P0 LDG.E R34, desc[UR12][R2.64+0x680] ;  /* 0x0006800c02228981 */ /* 0x000f68000c1e1900 */
[----:B------:R-:W5:Y:S04]  /*2200*/  @!P1 LDG.E R38, desc[UR12][R2.64+0x700] ;  /* 0x0007000c02269981 */ /* 0x000f68000c1e1900 */
[----:B------:R-:W5:Y:S04]  /*2210*/  @!P5 LDG.E R42, desc[UR12][R2.64+0x780] ;  /* 0x0007800c022ad981 */ /* 0x000f68000c1e1900 */
[----:B------:R-:W5:Y:S04]  /*2220*/  @!P2 LDG.E R44, desc[UR12][R2.64+0x800] ;  /* 0x0008000c022ca981 */ /* 0x000f68000c1e1900 */
[----:B------:R-:W5:Y:S04]  /*2230*/  @!P3 LDG.E R5, desc[UR12][R2.64+0x880] ;  /* 0x0008800c0205b981 */ /* 0x000f68000c1e1900 */
[----:B------:R-:W5:Y:S01]  /*2240*/  @!P4 LDG.E R4, desc[UR12][R2.64+0x900] ;  /* 0x0009000c0204c981 */ /* 0x000f62000c1e1900 */
[----:B------:R-:W0:Y:S01]  /*2250*/  S2R R35, SR_LANEID ;  /* 0x0000000000237919 */ /* 0x000e220000000000 */
[----:B------:R-:W1:Y:S01]  /*2260*/  S2UR UR5, SR_CgaCtaId ;  /* 0x00000000000579c3 */ /* 0x000e620000008800 */
[----:B------:R-:W-:Y:S01]  /*2270*/  SHF.R.U32.HI R36, RZ, 0x5, R43 ;  /* 0x00000005ff247819 */ /* 0x000fe2000001162b */
[----:B------:R-:W-:-:S02]  /*2280*/  UMOV UR4, 0x400 ;  /* 0x0000040000047882 */ /* 0x000fc40000000000 */
[----:B-1----:R-:W-:Y:S02]  /*2290*/  ULEA UR4, UR5, UR4, 0x18 ;  /* 0x0000000405047291 */ /* 0x002fe4000f8ec0ff */
[----:B0-----:R-:W-:-:S05]  /*22a0*/  IMAD R27, R36, 0x260, R35 ;  /* 0x00000260241b7824 */ /* 0x001fca00078e0223 */
[----:B------:R-:W-:-:S05]  /*22b0*/  LEA R27, R27, UR4, 0x2 ;  /* 0x000000041b1b7c11 */ /* 0x000fca000f8e10ff */
[----:B------:R-:W-:Y:S01]  /*22c0*/  IMAD R26, R35, 0x48, R27 ;  /* 0x00000048231a7824 */ /* 0x000fe200078e021b */
[----:B------:R-:W-:Y:S01]  /*22d0*/  UISETP.NE.AND UP0, UPT, UR6, URZ, UPT ;  /* 0x000000ff0600728c */ /* 0x000fe2000bf05270 */
        /* <DEDUP_REMOVED lines=41> */
[----:B0-----:R-:W-:Y:S02]  /*2570*/  IADD3 R8, PT, PT, R23, R24, R25 ;  /* 0x0000001817087210 */ /* 0x001fe40007ffe019 */
[----:B------:R-:W-:Y:S02]  /*2580*/  ISETP.NE.AND P1, PT, R35, 0x1f, PT ;  /* 0x0000001f2300780c */ /* 0x000fe40003f25270 */
[----:B------:R-:W-:Y:S02]  /*2590*/  IADD3 R8, PT, PT, R33, R34, R8 ;  /* 0x0000002221087210 */ /* 0x000fe40007ffe008 */
[----:B------:R-:W-:Y:S02]  /*25a0*/  ISETP.NE.AND P2, PT, R36, 0xc, PT ;  /* 0x0000000c2400780c */ /* 0x000fe40003f45270 */
[----:B------:R-:W-:Y:S02]  /*25b0*/  IADD3 R8, PT, PT, R31, R32, R8 ;  /* 0x000000201f087210 */ /* 0x000fe40007ffe008 */
[----:B------:R-:W-:-:S02]  /*25c0*/  ISETP.GE.U32.AND P3, PT, R43, 0x20, PT ;  /* 0x000000202b00780c */ /* 0x000fc40003f66070 */
        /* <DEDUP_REMOVED lines=29> */
[----:B------:R-:W-:-:S03]  /*27a0*/  IMAD.IADD R11, R11, 0x1, R10 ;  /* 0x000000010b0b7824 */ /* 0x000fc600078e020a */
        /* <DEDUP_REMOVED lines=16> */
[----:B------:R-:W-:-:S04]  /*28b0*/  ISETP.NE.AND P0, PT, R36, 0x8, PT ;  /* 0x000000082400780c */ /* 0x000fc80003f05270 */
[----:B------:R-:W-:Y:S02]  /*28c0*/  SEL R8, R15, R8, !P0 ;  /* 0x000000080f087207 */ /* 0x000fe40004000000 */
[----:B------:R-:W-:Y:S02]  /*28d0*/  ISETP.NE.AND P0, PT, R36, 0xa, PT ;  /* 0x0000000a2400780c */ /* 0x000fe40003f05270 */
[----:B------:R-:W-:Y:S02]  /*28e0*/  SEL R8, R16, R8, !P1 ;  /* 0x0000000810087207 */ /* 0x000fe40004800000 */
[----:B------:R-:W-:Y:S02]  /*28f0*/  ISETP.NE.AND P1, PT, R36, 0xb, PT ;  /* 0x0000000b2400780c */ /* 0x000fe40003f25270 */
[----:B------:R-:W-:Y:S02]  /*2900*/  SEL R8, R17, R8, !P0 ;  /* 0x0000000811087207 */ /* 0x000fe40004000000 */
[----:B------:R-:W-:-:S02]  /*2910*/  ISETP.NE.AND P0, PT, R35, RZ, PT ;  /* 0x000000ff2300720c */ /* 0x000fc40003f05270 */
[----:B------:R-:W-:Y:S01]  /*2920*/  SEL R8, R18, R8, !P1 ;  /* 0x0000000812087207 */ /* 0x000fe20004800000 */
[----:B------:R-:W-:Y:S01]  /*2930*/  @!P2 IMAD.IADD R8, R19, 0x1, R18 ;  /* 0x000000011308a824 */ /* 0x000fe200078e0212 */
[----:B------:R-:W-:Y:S02]  /*2940*/  SEL R9, R37, RZ, P0 ;  /* 0x000000ff25097207 */ /* 0x000fe40000000000 */
[----:B------:R-:W-:-:S03]  /*2950*/  ISETP.NE.AND P0, PT, R43, RZ, PT ;  /* 0x000000ff2b00720c */ /* 0x000fc60003f05270 */
[----:B------:R-:W-:-:S05]  /*2960*/  @P3 IMAD.IADD R37, R8, 0x1, R9 ;  /* 0x0000000108253824 */ /* 0x000fca00078e0209 */
[----:B------:R-:W-:Y:S01]  /*2970*/  SEL R8, R37, RZ, P0 ;  /* 0x000000ff25087207 */ /* 0x000fe20000000000 */
[----:B------:R-:W-:Y:S06]  /*2980*/  BRA `(.L_x_18) ;  /* 0x0000000c005c7947 */ /* 0x000fec0003800000 */
.L_x_17:
[----:B0-----:R-:W-:Y:S02]  /*2990*/  IADD3 R8, PT, PT, R23, R24, R25 ;  /* 0x0000001817087210 */ /* 0x001fe40007ffe019 */
[----:B------:R-:W-:Y:S02]  /*29a0*/  ISETP.NE.AND P1, PT, R35, 0x1f, PT ;  /* 0x0000001f2300780c */ /* 0x000fe40003f25270 */
[----:B------:R-:W-:Y:S02]  /*29b0*/  IADD3 R8, PT, PT, R33, R34, R8 ;  /* 0x0000002221087210 */ /* 0x000fe40007ffe008 */
        /* <DEDUP_REMOVED lines=59> */
[----:B------:R-:W-:Y:S01]  /*2d70*/  ISETP.GT.U32.AND P0, PT, R43, 0x1f, PT ;  /* 0x0000001f2b00780c */ /* 0x000fe20003f04070 */
        /* <DEDUP_REMOVED lines=22> */
.L_x_64:
[----:B------:R-:W-:Y:S05]  /*2ee0*/  @!P0 BRA `(.L_x_21) ;  /* 0x0000000000248947 */ /* 0x000fea0003800000 */
[----:B------:R-:W-:-:S07]  /*2ef0*/  IMAD.MOV.U32 R9, RZ, RZ, 0x1de ;  /* 0x000001deff097424 */ /* 0x000fce00078e00ff */
.L_x_23:
[----:B------:R-:W-:Y:S05]  /*2f00*/  NANOSLEEP R9 ;  /* 0x000000090000735d */ /* 0x000fea0003800000 */
[----:B------:R-:W2:Y:S01]  /*2f10*/  LD.E.64.STRONG.GPU R14, desc[UR12][R16.64+0x100] ;  /* 0x0001000c100e7980 */ /* 0x000ea2000c10fb00 */
[----:B------:R-:W-:Y:S01]  /*2f20*/  UMOV UR5, 0xffffffff ;  /* 0xffffffff00057882 */ /* 0x000fe20000000000 */
[----:B------:R-:W-:Y:S02]  /*2f30*/  SHF.R.U32.HI R9, RZ, 0x1, R9 ;  /* 0x00000001ff097819 */ /* 0x000fe40000011609 */
[----:B--2---:R-:W-:Y:S01]  /*2f40*/  ISETP.NE.AND P0, PT, R14, 0x63, PT ;  /* 0x000000630e00780c */ /* 0x004fe20003f05270 */
[----:B------:R-:W-:-:S12]  /*2f50*/  BRA.DIV UR5, `(.L_x_22) ;  /* 0x0000001a05687947 */ /* 0x000fd8000b800000 */
[----:B------:R-:W-:-:S13]  /*2f60*/  VOTE.ANY P0, !P0 ;  /* 0x0000000000ff7806 */ /* 0x000fda0004000100 */
.L_x_67:
[----:B------:R-:W-:Y:S05]  /*2f70*/  @P0 BRA `(.L_x_23) ;  /* 0xfffffffc00e00947 */ /* 0x000fea000383ffff */
.L_x_21:
[----:B------:R-:W-:Y:S01]  /*2f80*/  UMOV UR5, 0xffffffff ;  /* 0xffffffff00057882 */ /* 0x000fe20000000000 */
[----:B------:R-:W-:Y:S02]  /*2f90*/  ISETP.NE.AND P2, PT, R14, 0x65, PT ;  /* 0x000000650e00780c */ /* 0x000fe40003f45270 */
[----:B------:R-:W-:Y:S11]  /*2fa0*/  BRA.DIV UR5, `(.L_x_24) ;  /* 0x0000001a05747947 */ /* 0x000ff6000b800000 */
[----:B------:R-:W0:Y:S01]  /*2fb0*/  S2R R42, SR_GEMASK ;  /* 0x00000000002a7919 */ /* 0x000e220000003c00 */
[----:B------:R-:W-:Y:S01]  /*2fc0*/  VOTE.ANY R8, PT, !P2 ;  /* 0x0000000000087806 */ /* 0x000fe200050e0100 */
[----:B------:R-:W-:-:S03]  /*2fd0*/  VIADD R19, R35, 0x2 ;  /* 0x0000000223137836 */ /* 0x000fc60000000000 */
[----:B0-----:R-:W-:-:S05]  /*2fe0*/  LOP3.LUT R8, R8, 0x80000000, R42, 0xec, !PT ;  /* 0x8000000008087812 */ /* 0x001fca00078eec2a */
[----:B------:R-:W-:-:S05]  /*2ff0*/  VIADD R9, R8, 0xffffffff ;  /* 0xffffffff08097836 */ /* 0x000fca0000000000 */
[----:B------:R-:W-:-:S04]  /*3000*/  LOP3.LUT R9, R8, R9, RZ, 0xc, !PT ;  /* 0x0000000908097212 */ /* 0x000fc800078e0cff */
[----:B------:R0:W1:Y:S02]  /*3010*/  POPC R38, R9 ;  /* 0x0000000900267309 */ /* 0x0000640000000000 */
[C---:B0-----:R-:W-:Y:S01]  /*3020*/  VIADD R9, R35.reuse, 0x4 ;  /* 0x0000000423097836 */ /* 0x041fe20000000000 */
[----:B-1----:R-:W0:Y:S01]  /*3030*/  SHFL.DOWN PT, R16, R15, 0x1, R38 ;  /* 0x082000000f107989 */ /* 0x002e2200000e0026 */
[----:B------:R-:W-:-:S04]  /*3040*/  ISETP.GE.AND P0, PT, R35, R38, PT ;  /* 0x000000262300720c */ /* 0x000fc80003f06270 */
[----:B0-----:R-:W-:Y:S02]  /*3050*/  SEL R16, R16, RZ, !P0 ;  /* 0x000000ff10107207 */ /* 0x001fe40004000000 */
[----:B------:R-:W-:-:S03]  /*3060*/  ISETP.GT.AND P0, PT, R19, R38, PT ;  /* 0x000000261300720c */ /* 0x000fc60003f04270 */
[----:B------:R-:W-:Y:S02]  /*3070*/  IMAD.IADD R17, R16, 0x1, R15 ;  /* 0x0000000110117824 */ /* 0x000fe400078e020f */
[----:B------:R-:W-:-:S03]  /*3080*/  VIADD R15, R35, 0x10 ;  /* 0x00000010230f7836 */ /* 0x000fc60000000000 */
[----:B------:R-:W0:Y:S02]  /*3090*/  SHFL.DOWN PT, R16, R17, 0x2, R38 ;  /* 0x0840000011107989 */ /* 0x000e2400000e0026 */
[-C--:B------:R-:W-:Y:S02]  /*30a0*/  ISETP.GT.AND P2, PT, R15, R38.reuse, PT ;  /* 0x000000260f00720c */ /* 0x080fe40003f44270 */
[----:B0-----:R-:W-:Y:S02]  /*30b0*/  SEL R16, R16, RZ, !P0 ;  /* 0x000000ff10107207 */ /* 0x001fe40004000000 */
[----:B------:R-:W-:Y:S01]  /*30c0*/  ISETP.GT.AND P0, PT, R9, R38, PT ;  /* 0x000000260900720c */ /* 0x000fe20003f04270 */
[----:B------:R-:W-:Y:S02]  /*30d0*/  VIADD R9, R35, 0x8 ;  /* 0x0000000823097836 */ /* 0x000fe40000000000 */
[----:B------:R-:W-:-:S05]  /*30e0*/  IMAD.IADD R19, R17, 0x1, R16 ;  /* 0x0000000111137824 */ /* 0x000fca00078e0210 */
[----:B------:R-:W0:Y:S02]  /*30f0*/  SHFL.DOWN PT, R16, R19, 0x4, R38 ;  /* 0x0880000013107989 */ /* 0x000e2400000e0026 */
[----:B0-----:R-:W-:Y:S02]  /*3100*/  SEL R16, R16, RZ, !P0 ;  /* 0x000000ff10107207 */ /* 0x001fe40004000000 */
[----:B------:R-:W-:Y:S02]  /*3110*/  ISETP.GT.AND P0, PT, R9, R38, PT ;  /* 0x000000260900720c */ /* 0x000fe40003f04270 */
[----:B------:R-:W0:Y:S01]  /*3120*/  LDC.64 R8, c[0x0][0x390] ;  /* 0x0000e400ff087b82 */ /* 0x000e220000000a00 */
[----:B------:R-:W-:-:S05]  /*3130*/  IMAD.IADD R37, R19, 0x1, R16 ;  /* 0x0000000113257824 */ /* 0x000fca00078e0210 */
[----:B------:R-:W1:Y:S01]  /*3140*/  SHFL.DOWN PT, R16, R37, 0x8, R38 ;  /* 0x0900000025107989 */ /* 0x000e6200000e0026 */
[----:B0-----:R-:W-:Y:S02]  /*3150*/  IADD3 R36, P3, PT, R8, 0x100, RZ ;  /* 0x0000010008247810 */ /* 0x001fe40007f7e0ff */
[----:B-1----:R-:W-:Y:S02]  /*3160*/  SEL R16, R16, RZ, !P0 ;  /* 0x000000ff10107207 */ /* 0x002fe40004000000 */
[----:B------:R-:W-:-:S03]  /*3170*/  ISETP.NE.AND P0, PT, R14, 0x65, PT ;  /* 0x000000650e00780c */ /* 0x000fc60003f05270 */
[----:B------:R-:W-:Y:S02]  /*3180*/  IMAD.IADD R17, R37, 0x1, R16 ;  /* 0x0000000125117824 */ /* 0x000fe400078e0210 */
[----:B------:R-:W-:-:S03]  /*3190*/  IMAD.X R37, RZ, RZ, R9, P3 ;  /* 0x000000ffff257224 */ /* 0x000fc600018e0609 */
[----:B------:R-:W0:Y:S05]  /*31a0*/  SHFL.DOWN PT, R16, R17, 0x10, R38 ;  /* 0x0a00000011107989 */ /* 0x000e2a00000e0026 */
[----:B------:R-:W-:Y:S02]  /*31b0*/  VOTE.ALL P0, P0 ;  /* 0x0000000000ff7806 */ /* 0x000fe40000000000 */
[----:B0-----:R-:W-:-:S05]  /*31c0*/  SEL R16, R16, RZ, !P2 ;  /* 0x000000ff10107207 */ /* 0x001fca0005000000 */
[----:B------:R-:W-:-:S07]  /*31d0*/  IMAD.IADD R19, R17, 0x1, R16 ;  /* 0x0000000111137824 */ /* 0x000fce00078e0210 */
.L_x_76:
[----:B------:R-:W-:Y:S05]  /*31e0*/  @!P0 BRA `(.L_x_25) ;  /* 0x0000000000e48947 */ /* 0x000fea0003800000 */
[----:B------:R-:W-:-:S07]  /*31f0*/  IMAD.MOV.U32 R38, RZ, RZ, 0x1de ;  /* 0x000001deff267424 */ /* 0x000fce00078e00ff */
.L_x_31:
        /* <DEDUP_REMOVED lines=10> */
.L_x_79:
[----:B------:R-:W-:Y:S05]  /*32a0*/  @!P0 BRA `(.L_x_27) ;  /* 0x0000000000248947 */ /* 0x000fea0003800000 */
[----:B------:R-:W-:-:S07]  /*32b0*/  IMAD.MOV.U32 R9, RZ, RZ, R38 ;  /* 0x000000ffff097224 */ /* 0x000fce00078e0026 */
.L_x_29:
[----:B------:R-:W-:Y:S05]  /*32c0*/  NANOSLEEP R9 ;  /* 0x000000090000735d */ /* 0x000fea0003800000 */
[----:B------:R-:W2:Y:S01]  /*32d0*/  LD.E.64.STRONG.GPU R14, desc[UR12][R16.64+-0x100] ;  /* 0xffff000c100e7980 */ /* 0x000ea2000c10fb00 */
[----:B------:R-:W-:Y:S01]  /*32e0*/  UMOV UR5, 0xffffffff ;  /* 0xffffffff00057882 */ /* 0x000fe20000000000 */
[----:B------:R-:W-:Y:S02]  /*32f0*/  SHF.R.U32.HI R9, RZ, 0x1, R9 ;  /* 0x00000001ff097819 */ /* 0x000fe40000011609 */
[----:B--2---:R-:W-:Y:S01]  /*3300*/  ISETP.NE.AND P0, PT, R14, 0x63, PT ;  /* 0x000000630e00780c */ /* 0x004fe20003f05270 */
[----:B------:R-:W-:-:S12]  /*3310*/  BRA.DIV UR5, `(.L_x_28) ;  /* 0x0000001a05c07947 */ /* 0x000fd8000b800000 */
[----:B------:R-:W-:-:S13]  /*3320*/  VOTE.ANY P0, !P0 ;  /* 0x0000000000ff7806 */ /* 0x000fda0004000100 */
.L_x_82:
[----:B------:R-:W-:Y:S05]  /*3330*/  @P0 BRA `(.L_x_29) ;  /* 0xfffffffc00e00947 */ /* 0x000fea000383ffff */
.L_x_27:
[----:B------:R-:W-:Y:S01]  /*3340*/  UMOV UR5, 0xffffffff ;  /* 0xffffffff00057882 */ /* 0x000fe20000000000 */
[----:B------:R-:W-:Y:S02]  /*3350*/  ISETP.NE.AND P0, PT, R14, 0x65, PT ;  /* 0x000000650e00780c */ /* 0x000fe40003f05270 */
[----:B------:R-:W-:Y:S11]  /*3360*/  BRA.DIV UR5, `(.L_x_30) ;  /* 0x0000001a05cc7947 */ /* 0x000ff6000b800000 */
[----:B------:R-:W-:Y:S01]  /*3370*/  VOTE.ANY R8, PT, !P0 ;  /* 0x0000000000087806 */ /* 0x000fe200040e0100 */
[----:B------:R-:W-:-:S03]  /*3380*/  VIADD R18, R18, 0xffffffe0 ;  /* 0xffffffe012127836 */ /* 0x000fc60000000000 */
[----:B------:R-:W-:-:S05]  /*3390*/  LOP3.LUT R8, R8, 0x80000000, R42, 0xec, !PT ;  /* 0x8000000008087812 */ /* 0x000fca00078eec2a */
[----:B------:R-:W-:-:S05]  /*33a0*/  VIADD R9, R8, 0xffffffff ;  /* 0xffffffff08097836 */ /* 0x000fca0000000000 */
[----:B------:R-:W-:Y:S01]  /*33b0*/  LOP3.LUT R9, R8, R9, RZ, 0xc, !PT ;  /* 0x0000000908097212 */ /* 0x000fe200078e0cff */
[----:B------:R-:W-:-:S05]  /*33c0*/  VIADD R8, R35, 0x2 ;  /* 0x0000000223087836 */ /* 0x000fca0000000000 */
[----:B------:R-:W0:Y:S02]  /*33d0*/  POPC R9, R9 ;  /* 0x0000000900097309 */ /* 0x000e240000000000 */
[----:B0-----:R-:W0:Y:S01]  /*33e0*/  SHFL.DOWN PT, R16, R15, 0x1, R9 ;  /* 0x082000000f107989 */ /* 0x001e2200000e0009 */
[----:B------:R-:W-:-:S04]  /*33f0*/  ISETP.GE.AND P0, PT, R35, R9, PT ;  /* 0x000000092300720c */ /* 0x000fc80003f06270 */
[----:B0-----:R-:W-:Y:S02]  /*3400*/  SEL R16, R16, RZ, !P0 ;  /* 0x000000ff10107207 */ /* 0x001fe40004000000 */
[----:B------:R-:W-:Y:S01]  /*3410*/  ISETP.GT.AND P0, PT, R8, R9, PT ;  /* 0x000000090800720c */ /* 0x000fe20003f04270 */
[----:B------:R-:W-:Y:S02]  /*3420*/  VIADD R8, R35, 0x4 ;  /* 0x0000000423087836 */ /* 0x000fe40000000000 */
[----:B------:R-:W-:-:S05]  /*3430*/  IMAD.IADD R44, R16, 0x1, R15 ;  /* 0x00000001102c7824 */ /* 0x000fca00078e020f */
[----:B------:R-:W0:Y:S02]  /*3440*/  SHFL.DOWN PT, R16, R44, 0x2, R9 ;  /* 0x084000002c107989 */ /* 0x000e2400000e0009 */
        /* <DEDUP_REMOVED lines=8> */
[----:B------:R-:W-:-:S03]  /*34d0*/  IMAD.IADD R45, R17, 0x1, R16 ;  /* 0x00000001112d7824 */ /* 0x000fc600078e0210 */
[----:B------:R-:W-:Y:S02]  /*34e0*/  ISETP.GT.AND P2, PT, R8, R9, PT ;  /* 0x000000090800720c */ /* 0x000fe40003f44270 */
        /* <DEDUP_REMOVED lines=8> */
.L_x_91:
[----:B------:R-:W-:Y:S05]  /*3570*/  @P0 BRA `(.L_x_31) ;  /* 0xfffffffc00200947 */ /* 0x000fea000383ffff */
.L_x_25:
        /* <DEDUP_REMOVED lines=15> */
.L_x_19:
[----:B------:R-:W-:Y:S05]  /*3670*/  WARPSYNC.ALL ;  /* 0x0000000000007948 */ /* 0x000fea0003800000 */
[----:B------:R-:W0:Y:S08]  /*3680*/  S2UR UR5, SR_CgaCtaId ;  /* 0x00000000000579c3 */ /* 0x000e300000008800 */
[----:B------:R-:W-:Y:S01]  /*3690*/  BAR.SYNC.DEFER_BLOCKING 0x0 ;  /* 0x0000000000007b1d */ /* 0x000fe20000010000 */
[----:B------:R-:W-:-:S05]  /*36a0*/  ISETP.NE.AND P0, PT, R43, RZ, PT ;  /* 0x000000ff2b00720c */ /* 0x000fca0003f05270 */
[----:B------:R-:W-:Y:S02]  /*36b0*/  UMOV UR4, 0x400 ;  /* 0x0000040000047882 */ /* 0x000fe40000000000 */
[----:B0-----:R-:W-:-:S09]  /*36c0*/  ULEA UR4, UR5, UR4, 0x18 ;  /* 0x0000000405047291 */ /* 0x001fd2000f8ec0ff */
[----:B------:R-:W0:Y:S02]  /*36d0*/  LDS R9, [UR4+0x54] ;  /* 0x00005404ff097984 */ /* 0x000e240008000800 */
[----:B0-----:R-:W-:-:S05]  /*36e0*/  SEL R9, R9, RZ, P0 ;  /* 0x000000ff09097207 */ /* 0x001fca0000000000 */
[----:B------:R-:W-:-:S07]  /*36f0*/  IMAD.IADD R8, R9, 0x1, R8 ;  /* 0x0000000109087824 */ /* 0x000fce00078e0208 */
.L_x_18:
[----:B------:R-:W-:Y:S01]  /*3700*/  IMAD.IADD R25, R25, 0x1, R8 ;  /* 0x0000000119197824 */ /* 0x000fe200078e0208 */
[----:B------:R-:W-:Y:S01]  /*3710*/  BAR.SYNC.DEFER_BLOCKING 0x0 ;  /* 0x0000000000007b1d */ /* 0x000fe20000010000 */
[----:B------:R-:W-:Y:S01]  /*3720*/  ISETP.NE.AND P0, PT, R43, RZ, PT ;  /* 0x000000ff2b00720c */ /* 0x000fe20003f05270 */
[----:B-1----:R-:W-:Y:S02]  /*3730*/  IMAD.U32 R10, RZ, RZ, UR7 ;  /* 0x00000007ff0a7e24 */ /* 0x002fe4000f8e00ff */
[----:B------:R-:W-:Y:S02]  /*3740*/  IMAD.IADD R24, R24, 0x1, R25 ;  /* 0x0000000118187824 */ /* 0x000fe400078e0219 */
[----:B------:R-:W0:Y:S02]  /*3750*/  LDCU.64 UR8, c[0x0][0x388] ;  /* 0x00007100ff0877ac */ /* 0x000e240008000a00 */
[----:B------:R-:W-:-:S04]  /*3760*/  IMAD.IADD R23, R23, 0x1, R24 ;  /* 0x0000000117177824 */ /* 0x000fc800078e0218 */
[----:B------:R-:W-:-:S04]  /*3770*/  IMAD.IADD R34, R34, 0x1, R23 ;  /* 0x0000000122227824 */ /* 0x000fc800078e0217 */
[----:B------:R-:W-:-:S04]  /*3780*/  IMAD.IADD R33, R33, 0x1, R34 ;  /* 0x0000000121217824 */ /* 0x000fc800078e0222 */
[----:B------:R-:W-:-:S04]  /*3790*/  IMAD.IADD R32, R32, 0x1, R33 ;  /* 0x0000000120207824 */ /* 0x000fc800078e0221 */
[----:B------:R-:W-:Y:S01]  /*37a0*/  IMAD.IADD R31, R31, 0x1, R32 ;  /* 0x000000011f1f7824 */ /* 0x000fe200078e0220 */
[----:B------:R-:W-:Y:S03]  /*37b0*/  STS [R26], R25 ;  /* 0x000000191a007388 */ /* 0x000fe60000000800 */
        /* <DEDUP_REMOVED lines=27> */
[----:B------:R1:W-:Y:S04]  /*3970*/  STS [R26+0x40], R3 ;  /* 0x000040031a007388 */ /* 0x0003e80000000800 */
[----:B------:R-:W-:Y:S04]  /*3980*/  STS [R26+0x44], R9 ;  /* 0x000044091a007388 */ /* 0x000fe80000000800 */
[----:B------:R-:W-:Y:S01]  /*3990*/  STS [R26+0x48], R11 ;  /* 0x0000480b1a007388 */ /* 0x000fe20000000800 */
[----:B------:R-:W-:-:S03]  /*39a0*/  NOP ;  /* 0x0000000000007918 */ /* 0x000fc60000000000 */
[----:B------:R-:W-:Y:S04]  /*39b0*/  LDS R33, [R27] ;  /* 0x000000001b217984 */ /* 0x000fe80000000800 */
[----:B------:R-:W-:Y:S04]  /*39c0*/  LDS R35, [R27+0x80] ;  /* 0x000080001b237984 */ /* 0x000fe80000000800 */
        /* <DEDUP_REMOVED lines=17> */
[----:B------:R2:W-:Y:S01]  /*3ae0*/  @!P0 STS [UR4+0x7b80], R10 ;  /* 0x007b800aff008988 */ /* 0x0005e20008000804 */
[----:B------:R-:W-:Y:S01]  /*3af0*/  BAR.SYNC.DEFER_BLOCKING 0x0 ;  /* 0x0000000000007b1d */ /* 0x000fe20000010000 */
[----:B-1----:R-:W-:-:S05]  /*3b00*/  IADD3 R3, P0, PT, R28, UR10, RZ ;  /* 0x0000000a1c037c10 */ /* 0x002fca000ff1e0ff */
[----:B------:R-:W1:Y:S01]  /*3b10*/  S2R R2, SR_TID.X ;  /* 0x0000000000027919 */ /* 0x000e620000002100 */
[----:B------:R-:W3:Y:S01]  /*3b20*/  LDS R29, [UR4+0x7b80] ;  /* 0x007b8004ff1d7984 */ /* 0x000ee20008000800 */
[C---:B-1----:R-:W-:Y:S02]  /*3b30*/  LOP3.LUT R4, R2.reuse, 0x3e0, RZ, 0xc0, !PT ;  /* 0x000003e002047812 */ /* 0x042fe400078ec0ff */
[----:B------:R-:W-:-:S05]  /*3b40*/  LOP3.LUT R2, R2, 0x1f, RZ, 0xc0, !PT ;  /* 0x0000001f02027812 */ /* 0x000fca00078ec0ff */
[----:B------:R-:W-:Y:S02]  /*3b50*/  IMAD R6, R4, 0x13, R2 ;  /* 0x0000001304067824 */ /* 0x000fe400078e0202 */
[----:B------:R-:W-:Y:S01]  /*3b60*/  IMAD.X R4, RZ, RZ, UR11, P0 ;  /* 0x0000000bff047e24 */ /* 0x000fe200080e06ff */
[C---:B0-----:R-:W-:Y:S01]  /*3b70*/  LEA R2, P0, R3.reuse, UR8, 0x2 ;  /* 0x0000000803027c11 */ /* 0x041fe2000f8010ff */
[C---:B------:R-:W-:Y:S02]  /*3b80*/  VIADD R8, R6.reuse, 0x20 ;  /* 0x0000002006087836 */ /* 0x040fe40000000000 */
[C---:B--2---:R-:W-:Y:S01]  /*3b90*/  VIADD R10, R6.reuse, 0xa0 ;  /* 0x000000a0060a7836 */ /* 0x044fe20000000000 */
[----:B------:R-:W-:Y:S01]  /*3ba0*/  LEA.HI.X R3, R3, UR9, R4, 0x2, P0 ;  /* 0x0000000903037c11 */ /* 0x000fe200080f1404 */
[----:B------:R-:W-:Y:S01]  /*3bb0*/  VIADD R4, R6, 0x40 ;  /* 0x0000004006047836 */ /* 0x000fe20000000000 */
[-C--:B---3--:R-:W-:Y:S02]  /*3bc0*/  ISETP.GE.AND P1, PT, R28, R29.reuse, PT ;  /* 0x0000001d1c00720c */ /* 0x088fe40003f26270 */
[-C--:B------:R-:W-:Y:S01]  /*3bd0*/  ISETP.GE.AND P2, PT, R8, R29.reuse, PT ;  /* 0x0000001d0800720c */ /* 0x080fe20003f46270 */
[----:B------:R-:W-:Y:S01]  /*3be0*/  VIADD R8, R6, 0x60 ;  /* 0x0000006006087836 */ /* 0x000fe20000000000 */
[-C--:B------:R-:W-:Y:S01]  /*3bf0*/  ISETP.GE.AND P3, PT, R4, R29.reuse, PT ;  /* 0x0000001d0400720c */ /* 0x080fe20003f66270 */
[----:B------:R-:W-:Y:S01]  /*3c00*/  VIADD R4, R6, 0x80 ;  /* 0x0000008006047836 */ /* 0x000fe20000000000 */
[----:B------:R-:W-:-:S02]  /*3c10*/  ISETP.GE.AND P6, PT, R10, R29, PT ;  /* 0x0000001d0a00720c */ /* 0x000fc40003fc6270 */
[-C--:B------:R-:W-:Y:S01]  /*3c20*/  ISETP.GE.AND P4, PT, R8, R29.reuse, PT ;  /* 0x0000001d0800720c */ /* 0x080fe20003f86270 */
[----:B------:R-:W-:Y:S01]  /*3c30*/  VIADD R8, R6, 0xc0 ;  /* 0x000000c006087836 */ /* 0x000fe20000000000 */
[-C--:B------:R-:W-:Y:S01]  /*3c40*/  ISETP.GE.AND P5, PT, R4, R29.reuse, PT ;  /* 0x0000001d0400720c */ /* 0x080fe20003fa6270 */
[----:B------:R-:W-:Y:S02]  /*3c50*/  VIADD R4, R6, 0xe0 ;  /* 0x000000e006047836 */ /* 0x000fe40000000000 */
[----:B------:R0:W-:Y:S01]  /*3c60*/  @!P1 STG.E desc[UR12][R2.64], R33 ;  /* 0x0000002102009986 */ /* 0x0001e2000c10190c */
[-C--:B------:R-:W-:Y:S01]  /*3c70*/  ISETP.GE.AND P0, PT, R8, R29.reuse, PT ;  /* 0x0000001d0800720c */ /* 0x080fe20003f06270 */
[----:B------:R-:W-:Y:S01]  /*3c80*/  VIADD R8, R6, 0x140 ;  /* 0x0000014006087836 */ /* 0x000fe20000000000 */
[-C--:B------:R-:W-:Y:S01]  /*3c90*/  ISETP.GE.AND P1, PT, R4, R29.reuse, PT ;  /* 0x0000001d0400720c */ /* 0x080fe20003f26270 */
[----:B------:R-:W-:Y:S01]  /*3ca0*/  VIADD R4, R6, 0x120 ;  /* 0x0000012006047836 */ /* 0x000fe20000000000 */
[----:B------:R0:W-:Y:S04]  /*3cb0*/  @!P3 STG.E desc[UR12][R2.64+0x100], R37 ;  /* 0x000100250200b986 */ /* 0x0001e8000c10190c */
[----:B------:R0:W-:Y:S01]  /*3cc0*/  @!P4 STG.E desc[UR12][R2.64+0x180], R39 ;  /* 0x000180270200c986 */ /* 0x0001e2000c10190c */
[-C--:B------:R-:W-:Y:S01]  /*3cd0*/  ISETP.GE.AND P3, PT, R4, R29.reuse, PT ;  /* 0x0000001d0400720c */ /* 0x080fe20003f66270 */
[----:B------:R-:W-:Y:S01]  /*3ce0*/  VIADD R4, R6, 0x160 ;  /* 0x0000016006047836 */ /* 0x000fe20000000000 */
[-C--:B------:R-:W-:Y:S01]  /*3cf0*/  ISETP.GE.AND P4, PT, R8, R29.reuse, PT ;  /* 0x0000001d0800720c */ /* 0x080fe20003f86270 */
[----:B------:R-:W-:Y:S01]  /*3d00*/  VIADD R8, R6, 0x180 ;  /* 0x0000018006087836 */ /* 0x000fe20000000000 */
[----:B------:R0:W-:Y:S01]  /*3d10*/  @!P2 STG.E desc[UR12][R2.64+0x80], R35 ;  /* 0x000080230200a986 */ /* 0x0001e2000c10190c */
[----:B------:R-:W-:-:S03]  /*3d20*/  ISETP.GE.AND P2, PT, R41, R29, PT ;  /* 0x0000001d2900720c */ /* 0x000fc60003f46270 */
[----:B------:R0:W-:Y:S01]  /*3d30*/  @!P5 STG.E desc[UR12][R2.64+0x200], R43 ;  /* 0x0002002b0200d986 */ /* 0x0001e2000c10190c */
[-C--:B------:R-:W-:Y:S01]  /*3d40*/  ISETP.GE.AND P5, PT, R4, R29.reuse, PT ;  /* 0x0000001d0400720c */ /* 0x080fe20003fa6270 */
[----:B------:R-:W-:Y:S02]  /*3d50*/  VIADD R4, R6, 0x1a0 ;  /* 0x000001a006047836 */ /* 0x000fe40000000000 */
[----:B------:R0:W-:Y:S01]  /*3d60*/  @!P6 STG.E desc[UR12][R2.64+0x280], R45 ;  /* 0x0002802d0200e986 */ /* 0x0001e2000c10190c */
[-C--:B------:R-:W-:Y:S01]  /*3d70*/  ISETP.GE.AND P6, PT, R8, R29.reuse, PT ;  /* 0x0000001d0800720c */ /* 0x080fe20003fc6270 */
[----:B------:R-:W-:Y:S02]  /*3d80*/  VIADD R8, R6, 0x1c0 ;  /* 0x000001c006087836 */ /* 0x000fe40000000000 */
[----:B------:R0:W-:Y:S01]  /*3d90*/  @!P0 STG.E desc[UR12][R2.64+0x300], R0 ;  /* 0x0003000002008986 */ /* 0x0001e2000c10190c */
[----:B------:R-:W-:Y:S01]  /*3da0*/  ISETP.GE.AND P0, PT, R4, R29, PT ;  /* 0x0000001d0400720c */ /* 0x000fe20003f06270 */
[----:B------:R-:W-:-:S02]  /*3db0*/  VIADD R4, R6, 0x1e0 ;  /* 0x000001e006047836 */ /* 0x000fc40000000000 */
[----:B------:R0:W-:Y:S01]  /*3dc0*/  @!P1 STG.E desc[UR12][R2.64+0x380], R31 ;  /* 0x0003801f02009986 */ /* 0x0001e2000c10190c */
[-C--:B------:R-:W-:Y:S01]  /*3dd0*/  ISETP.GE.AND P1, PT, R8, R29.reuse, PT ;  /* 0x0000001d0800720c */ /* 0x080fe20003f26270 */
[C---:B------:R-:W-:Y:S02]  /*3de0*/  VIADD R8, R6.reuse, 0x200 ;  /* 0x0000020006087836 */ /* 0x040fe40000000000 */
[----:B------:R-:W-:Y:S01]  /*3df0*/  VIADD R6, R6, 0x220 ;  /* 0x0000022006067836 */ /* 0x000fe20000000000 */
[----:B------:R0:W-:Y:S01]  /*3e00*/  @!P2 STG.E desc[UR12][R2.64+0x400], R23 ;  /* 0x000400170200a986 */ /* 0x0001e2000c10190c */
[----:B------:R-:W-:-:S03]  /*3e10*/  ISETP.GE.AND P2, PT, R4, R29, PT ;  /* 0x0000001d0400720c */ /* 0x000fc60003f46270 */
[----:B------:R0:W-:Y:S01]  /*3e20*/  @!P3 STG.E desc[UR12][R2.64+0x480], R19 ;  /* 0x000480130200b986 */ /* 0x0001e2000c10190c */
[----:B------:R-:W-:-:S03]  /*3e30*/  ISETP.GE.AND P3, PT, R8, R29, PT ;  /* 0x0000001d0800720c */ /* 0x000fc60003f66270 */
[----:B------:R0:W-:Y:S01]  /*3e40*/  @!P4 STG.E desc[UR12][R2.64+0x500], R21 ;  /* 0x000500150200c986 */ /* 0x0001e2000c10190c */
[----:B------:R-:W-:-:S03]  /*3e50*/  ISETP.GE.AND P4, PT, R6, R29, PT ;  /* 0x0000001d0600720c */ /* 0x000fc60003f86270 */
[----:B------:R0:W-:Y:S01]  /*3e60*/  @!P5 STG.E desc[UR12][R2.64+0x580], R17 ;  /* 0x000580110200d986 */ /* 0x0001e2000c10190c */
[----:B------:R-:W-:-:S03]  /*3e70*/  ISETP.GE.AND P5, PT, R40, R29, PT ;  /* 0x0000001d2800720c */ /* 0x000fc60003fa6270 */
[----:B------:R0:W-:Y:S04]  /*3e80*/  @!P6 STG.E desc[UR12][R2.64+0x600], R15 ;  /* 0x0006000f0200e986 */ /* 0x0001e8000c10190c */
[----:B------:R0:W-:Y:S04]  /*3e90*/  @!P0 STG.E desc[UR12][R2.64+0x680], R13 ;  /* 0x0006800d02008986 */ /* 0x0001e8000c10190c */
[----:B------:R0:W-:Y:S04]  /*3ea0*/  @!P1 STG.E desc[UR12][R2.64+0x700], R11 ;  /* 0x0007000b02009986 */ /* 0x0001e8000c10190c */
[----:B------:R0:W-:Y:S04]  /*3eb0*/  @!P2 STG.E desc[UR12][R2.64+0x780], R9 ;  /* 0x000780090200a986 */ /* 0x0001e8000c10190c */
[----:B------:R0:W-:Y:S04]  /*3ec0*/  @!P3 STG.E desc[UR12][R2.64+0x800], R7 ;  /* 0x000800070200b986 */ /* 0x0001e8000c10190c */
[----:B------:R0:W-:Y:S01]  /*3ed0*/  @!P4 STG.E desc[UR12][R2.64+0x880], R5 ;  /* 0x000880050200c986 */ /* 0x0001e2000c10190c */
[----:B------:R-:W-:Y:S05]  /*3ee0*/  @P5 EXIT ;  /* 0x000000000000594d */ /* 0x000fea0003800000 */
[----:B------:R-:W-:Y:S01]  /*3ef0*/  STG.E desc[UR12][R2.64+0x900], R25 ;  /* 0x0009001902007986 */ /* 0x000fe2000c10190c */
[----:B------:R-:W-:Y:S05]  /*3f00*/  EXIT ;  /* 0x000000000000794d */ /* 0x000fea0003800000 */
.L_x_5:
[----:B------:R-:W-:Y:S01]  /*3f10*/  BSSY B1, `(.L_x_32) ;  /* 0x0000006000017945 */ /* 0x000fe20003800000 */
[----:B------:R-:W-:Y:S01]  /*3f20*/  PLOP3.LUT P0, PT, P0, PT, PT, 0x8, 0x80 ;  /* 0x000000000080781c */ /* 0x000fe2000070e170 */
[----:B------:R-:W-:-:S12]  /*3f30*/  IMAD.MOV.U32 R8, RZ, RZ, -0x1 ;  /* 0xffffffffff087424 */ /* 0x000fd800078e00ff */
[----:B------:R-:W-:Y:S05]  /*3f40*/  WARPSYNC.COLLECTIVE R8, `(.L_x_33) ;  /* 0x0000000008087348 */ /* 0x000fea0003c00000 */
[----:B------:R-:W-:Y:S01]  /*3f50*/  VOTE.ANY P0, P0 ;  /* 0x0000000000ff7806 */ /* 0x000fe20000000100 */
[----:B------:R-:W-:-:S12]  /*3f60*/  ENDCOLLECTIVE ;  /* 0x000000000000791b */ /* 0x000fd80003800000 */
.L_x_33:
[----:B------:R-:W-:Y:S05]  /*3f70*/  BSYNC B1 ;  /* 0x0000000000017941 */ /* 0x000fea0003800000 */
.L_x_32:
[----:B------:R-:W-:Y:S05]  /*3f80*/  BRA `(.L_x_34) ;  /* 0xffffffd000087947 */ /* 0x000fea000383ffff */
.L_x_7:
[----:B------:R-:W-:Y:S01]  /*3f90*/  BSSY B1, `(.L_x_35) ;  /* 0x0000006000017945 */ /* 0x000fe20003800000 */
[----:B------:R-:W-:Y:S01]  /*3fa0*/  PLOP3.LUT P0, PT, P0, PT, PT, 0x8, 0x80 ;  /* 0x000000000080781c */ /* 0x000fe2000070e170 */
[----:B------:R-:W-:-:S12]  /*3fb0*/  IMAD.MOV.U32 R8, RZ, RZ, -0x1 ;  /* 0xffffffffff087424 */ /* 0x000fd800078e00ff */
[----:B------:R-:W-:Y:S05]  /*3fc0*/  WARPSYNC.COLLECTIVE R8, `(.L_x_36) ;  /* 0x0000000008087348 */ /* 0x000fea0003c00000 */
[----:B------:R-:W-:Y:S01]  /*3fd0*/  VOTE.ANY P0, P0 ;  /* 0x0000000000ff7806 */ /* 0x000fe20000000100 */
[----:B------:R-:W-:-:S12]  /*3fe0*/  ENDCOLLECTIVE ;  /* 0x000000000000791b */ /* 0x000fd80003800000 */
.L_x_36:
[----:B------:R-:W-:Y:S05]  /*3ff0*/  BSYNC B1 ;  /* 0x0000000000017941 */ /* 0x000fea0003800000 */
.L_x_35:
[----:B------:R-:W-:Y:S05]  /*4000*/  BRA `(.L_x_37) ;  /* 0xffffffd0000c7947 */ /* 0x000fea000383ffff */
.L_x_9:
[----:B------:R-:W0:Y:S01]  /*4010*/  S2R R45, SR_GEMASK ;  /* 0x00000000002d7919 */ /* 0x000e220000003c00 */
[----:B------:R-:W-:Y:S01]  /*4020*/  BSSY B1, `(.L_x_38) ;  /* 0x0000007000017945 */ /* 0x000fe20003800000 */
[----:B------:R-:W-:Y:S01]  /*4030*/  ISETP.NE.AND P0, PT, R14, 0x65, PT ;  /* 0x000000650e00780c */ /* 0x000fe20003f05270 */
[----:B------:R-:W-:Y:S01]  /*4040*/  IMAD.MOV.U32 R8, RZ, RZ, -0x1 ;  /* 0xffffffffff087424 */ /* 0x000fe200078e00ff */
[----:B------:R-:W-:-:S13]  /*4050*/  PLOP3.LUT P2, PT, P2, PT, PT, 0x8, 0x80 ;  /* 0x000000000080781c */ /* 0x000fda000174e170 */
[----:B0-----:R-:W-:Y:S05]  /*4060*/  WARPSYNC.COLLECTIVE R8, `(.L_x_39) ;  /* 0x0000000008087348 */ /* 0x001fea0003c00000 */
[----:B------:R-:W-:Y:S01]  /*4070*/  VOTE.ANY R8, PT, P2 ;  /* 0x0000000000087806 */ /* 0x000fe200010e0100 */
[----:B0-----:R-:W-:Y:S06]  /*4080*/  ENDCOLLECTIVE ;  /* 0x000000000000791b */ /* 0x001fec0003800000 */
.L_x_39:
[----:B------:R-:W-:Y:S05]  /*4090*/  BSYNC B1 ;  /* 0x0000000000017941 */ /* 0x000fea0003800000 */
.L_x_38:
[----:B------:R-:W-:Y:S01]  /*40a0*/  LOP3.LUT R8, R8, 0x80000000, R45, 0xec, !PT ;  /* 0x8000000008087812 */ /* 0x000fe200078eec2d */
[----:B------:R-:W-:Y:S02]  /*40b0*/  IMAD.MOV.U32 R10, RZ, RZ, 0x1 ;  /* 0x00000001ff0a7424 */ /* 0x000fe400078e00ff */
[----:B------:R-:W-:Y:S02]  /*40c0*/  VIADD R33, R44, 0x2 ;  /* 0x000000022c217836 */ /* 0x000fe40000000000 */
[----:B------:R-:W-:Y:S02]  /*40d0*/  VIADD R9, R8, 0xffffffff ;  /* 0xffffffff08097836 */ /* 0x000fe40000000000 */
[C---:B------:R-:W-:Y:S02]  /*40e0*/  VIADD R32, R44.reuse, 0x4 ;  /* 0x000000042c207836 */ /* 0x040fe40000000000 */
[----:B------:R-:W-:Y:S01]  /*40f0*/  VIADD R19, R44, 0x8 ;  /* 0x000000082c137836 */ /* 0x000fe20000000000 */
[----:B------:R-:W-:Y:S01]  /*4100*/  LOP3.LUT R38, R8, R9, RZ, 0xc, !PT ;  /* 0x0000000908267212 */ /* 0x000fe200078e0cff */
[----:B------:R-:W-:-:S02]  /*4110*/  IMAD.MOV.U32 R8, RZ, RZ, -0x1 ;  /* 0xffffffffff087424 */ /* 0x000fc400078e00ff */
[----:B------:R-:W-:-:S03]  /*4120*/  VIADD R34, R44, 0x10 ;  /* 0x000000102c227836 */ /* 0x000fc60000000000 */
[----:B------:R-:W0:Y:S02]  /*4130*/  POPC R38, R38 ;  /* 0x0000002600267309 */ /* 0x000e240000000000 */
[----:B0-----:R-:W-:-:S07]  /*4140*/  IMAD.MOV.U32 R9, RZ, RZ, R38 ;  /* 0x000000ffff097224 */ /* 0x001fce00078e0026 */
[----:B------:R-:W-:Y:S05]  /*4150*/  WARPSYNC.COLLECTIVE R8, `(.L_x_40) ;  /* 0x0000000008087348 */ /* 0x000fea0003c00000 */
[----:B------:R0:W1:Y:S02]  /*4160*/  SHFL.DOWN P2, R16, R15, R10, R9 ;  /* 0x0800000a0f107389 */ /* 0x0000640000040009 */
[----:B01----:R-:W-:Y:S05]  /*4170*/  ENDCOLLECTIVE ;  /* 0x000000000000791b */ /* 0x003fea0003800000 */
.L_x_40:
[----:B------:R-:W-:Y:S01]  /*4180*/  IMAD.MOV.U32 R10, RZ, RZ, 0x2 ;  /* 0x00000002ff0a7424 */ /* 0x000fe200078e00ff */
[----:B------:R-:W-:-:S04]  /*4190*/  ISETP.GE.AND P2, PT, R44, R38, PT ;  /* 0x000000262c00720c */ /* 0x000fc80003f46270 */
[----:B------:R-:W-:-:S05]  /*41a0*/  SEL R16, R16, RZ, !P2 ;  /* 0x000000ff10107207 */ /* 0x000fca0005000000 */
[----:B------:R-:W-:-:S04]  /*41b0*/  IMAD.IADD R17, R16, 0x1, R15 ;  /* 0x0000000110117824 */ /* 0x000fc800078e020f */
[----:B------:R-:W-:-:S07]  /*41c0*/  IMAD.MOV.U32 R15, RZ, RZ, R17 ;  /* 0x000000ffff0f7224 */ /* 0x000fce00078e0011 */
[----:B------:R-:W-:Y:S05]  /*41d0*/  WARPSYNC.COLLECTIVE R8, `(.L_x_41) ;  /* 0x0000000008087348 */ /* 0x000fea0003c00000 */
[----:B------:R0:W1:Y:S02]  /*41e0*/  SHFL.DOWN P2, R16, R15, R10, R9 ;  /* 0x0800000a0f107389 */ /* 0x0000640000040009 */
[----:B01----:R-:W-:Y:S05]  /*41f0*/  ENDCOLLECTIVE ;  /* 0x000000000000791b */ /* 0x003fea0003800000 */
.L_x_41:
[----:B------:R-:W-:Y:S01]  /*4200*/  IMAD.MOV.U32 R10, RZ, RZ, 0x4 ;  /* 0x00000004ff0a7424 */ /* 0x000fe200078e00ff */
[----:B------:R-:W-:-:S04]  /*4210*/  ISETP.GT.AND P2, PT, R33, R38, PT ;  /* 0x000000262100720c */ /* 0x000fc80003f44270 */
[----:B------:R-:W-:-:S05]  /*4220*/  SEL R16, R16, RZ, !P2 ;  /* 0x000000ff10107207 */ /* 0x000fca0005000000 */
[----:B------:R-:W-:-:S04]  /*4230*/  IMAD.IADD R35, R17, 0x1, R16 ;  /* 0x0000000111237824 */ /* 0x000fc800078e0210 */
[----:B------:R-:W-:-:S07]  /*4240*/  IMAD.MOV.U32 R15, RZ, RZ, R35 ;  /* 0x000000ffff0f7224 */ /* 0x000fce00078e0023 */
[----:B------:R-:W-:Y:S05]  /*4250*/  WARPSYNC.COLLECTIVE R8, `(.L_x_42) ;  /* 0x0000000008087348 */ /* 0x000fea0003c00000 */
[----:B------:R0:W1:Y:S02]  /*4260*/  SHFL.DOWN P2, R16, R15, R10, R9 ;  /* 0x0800000a0f107389 */ /* 0x0000640000040009 */
[----:B01----:R-:W-:Y:S05]  /*4270*/  ENDCOLLECTIVE ;  /* 0x000000000000791b */ /* 0x003fea0003800000 */
.L_x_42:
        /* <DEDUP_REMOVED lines=8> */
.L_x_43:
        /* <DEDUP_REMOVED lines=8> */
.L_x_44:
[----:B------:R-:W0:Y:S01]  /*4380*/  LDC.64 R8, c[0x0][0x390] ;  /* 0x0000e400ff087b82 */ /* 0x000e220000000a00 */
[----:B------:R-:W-:-:S04]  /*4390*/  ISETP.GT.AND P2, PT, R34, R38, PT ;  /* 0x000000262200720c */ /* 0x000fc80003f44270 */
[----:B------:R-:W-:-:S05]  /*43a0*/  SEL R16, R16, RZ, !P2 ;  /* 0x000000ff10107207 */ /* 0x000fca0005000000 */
[----:B------:R-:W-:Y:S01]  /*43b0*/  IMAD.IADD R36, R17, 0x1, R16 ;  /* 0x0000000111247824 */ /* 0x000fe200078e0210 */
[----:B0-----:R-:W-:Y:S01]  /*43c0*/  IADD3 R35, P2, PT, R8, 0x100, RZ ;  /* 0x0000010008237810 */ /* 0x001fe20007f5e0ff */
[----:B------:R-:W-:-:S04]  /*43d0*/  IMAD.MOV.U32 R8, RZ, RZ, -0x1 ;  /* 0xffffffffff087424 */ /* 0x000fc800078e00ff */
[----:B------:R-:W-:-:S08]  /*43e0*/  IMAD.X R37, RZ, RZ, R9, P2 ;  /* 0x000000ffff257224 */ /* 0x000fd000010e0609 */
[----:B------:R-:W-:Y:S05]  /*43f0*/  WARPSYNC.COLLECTIVE R8, `(.L_x_45) ;  /* 0x0000000008087348 */ /* 0x000fea0003c00000 */
[----:B------:R-:W-:Y:S01]  /*4400*/  VOTE.ALL P0, P0 ;  /* 0x0000000000ff7806 */ /* 0x000fe20000000000 */
[----:B------:R-:W-:-:S12]  /*4410*/  ENDCOLLECTIVE ;  /* 0x000000000000791b */ /* 0x000fd80003800000 */
.L_x_45:
[----:B------:R-:W-:Y:S05]  /*4420*/  BRA `(.L_x_46) ;  /* 0xffffffcc00a07947 */ /* 0x000fea000383ffff */
.L_x_11:
[----:B------:R-:W-:Y:S01]  /*4430*/  BSSY B1, `(.L_x_47) ;  /* 0x0000006000017945 */ /* 0x000fe20003800000 */
[----:B------:R-:W-:Y:S01]  /*4440*/  PLOP3.LUT P0, PT, P0, PT, PT, 0x8, 0x80 ;  /* 0x000000000080781c */ /* 0x000fe2000070e170 */
[----:B------:R-:W-:-:S12]  /*4450*/  IMAD.MOV.U32 R8, RZ, RZ, -0x1 ;  /* 0xffffffffff087424 */ /* 0x000fd800078e00ff */
[----:B------:R-:W-:Y:S05]  /*4460*/  WARPSYNC.COLLECTIVE R8, `(.L_x_48) ;  /* 0x0000000008087348 */ /* 0x000fea0003c00000 */
[----:B------:R-:W-:Y:S01]  /*4470*/  VOTE.ANY P0, P0 ;  /* 0x0000000000ff7806 */ /* 0x000fe20000000100 */
[----:B------:R-:W-:-:S12]  /*4480*/  ENDCOLLECTIVE ;  /* 0x000000000000791b */ /* 0x000fd80003800000 */
.L_x_48:
[----:B------:R-:W-:Y:S05]  /*4490*/  BSYNC B1 ;  /* 0x0000000000017941 */ /* 0x000fea0003800000 */
.L_x_47:
[----:B------:R-:W-:Y:S05]  /*44a0*/  BRA `(.L_x_49) ;  /* 0xffffffcc00b07947 */ /* 0x000fea000383ffff */
.L_x_13:
[----:B------:R-:W-:Y:S01]  /*44b0*/  BSSY B1, `(.L_x_50) ;  /* 0x0000006000017945 */ /* 0x000fe20003800000 */
[----:B------:R-:W-:Y:S01]  /*44c0*/  PLOP3.LUT P0, PT, P0, PT, PT, 0x8, 0x80 ;  /* 0x000000000080781c */ /* 0x000fe2000070e170 */
[----:B------:R-:W-:-:S12]  /*44d0*/  IMAD.MOV.U32 R8, RZ, RZ, -0x1 ;  /* 0xffffffffff087424 */ /* 0x000fd800078e00ff */
[----:B------:R-:W-:Y:S05]  /*44e0*/  WARPSYNC.COLLECTIVE R8, `(.L_x_51) ;  /* 0x0000000008087348 */ /* 0x000fea0003c00000 */
[----:B------:R-:W-:Y:S01]  /*44f0*/  VOTE.ANY P0, P0 ;  /* 0x0000000000ff7806 */ /* 0x000fe20000000100 */
[----:B------:R-:W-:-:S12]  /*4500*/  ENDCOLLECTIVE ;  /* 0x000000000000791b */ /* 0x000fd80003800000 */
.L_x_51:
[----:B------:R-:W-:Y:S05]  /*4510*/  BSYNC B1 ;  /* 0x0000000000017941 */ /* 0x000fea0003800000 */
.L_x_50:
[----:B------:R-:W-:Y:S05]  /*4520*/  BRA `(.L_x_52) ;  /* 0xffffffcc00b47947 */ /* 0x000fea000383ffff */
.L_x_15:
[----:B------:R-:W-:Y:S01]  /*4530*/  BSSY B1, `(.L_x_53) ;  /* 0x0000006000017945 */ /* 0x000fe20003800000 */
[----:B------:R-:W-:Y:S01]  /*4540*/  PLOP3.LUT P2, PT, P0, PT, PT, 0x8, 0x80 ;  /* 0x000000000080781c */ /* 0x000fe2000074e170 */
[----:B------:R-:W-:-:S12]  /*4550*/  IMAD.MOV.U32 R8, RZ, RZ, -0x1 ;  /* 0xffffffffff087424 */ /* 0x000fd800078e00ff */
[----:B------:R-:W-:Y:S05]  /*4560*/  WARPSYNC.COLLECTIVE R8, `(.L_x_54) ;  /* 0x0000000008087348 */ /* 0x000fea0003c00000 */
[----:B------:R-:W-:Y:S01]  /*4570*/  VOTE.ANY R8, PT, P2 ;  /* 0x0000000000087806 */ /* 0x000fe200010e0100 */
[----:B------:R-:W-:Y:S06]  /*4580*/  ENDCOLLECTIVE ;  /* 0x000000000000791b */ /* 0x000fec0003800000 */
.L_x_54:
[----:B------:R-:W-:Y:S05]  /*4590*/  BSYNC B1 ;  /* 0x0000000000017941 */ /* 0x000fea0003800000 */
.L_x_53:
[----:B------:R-:W-:Y:S01]  /*45a0*/  LOP3.LUT R8, R8, 0x80000000, R45, 0xec, !PT ;  /* 0x8000000008087812 */ /* 0x000fe200078eec2d */
[----:B------:R-:W-:Y:S02]  /*45b0*/  IMAD.MOV.U32 R10, RZ, RZ, 0x1 ;  /* 0x00000001ff0a7424 */ /* 0x000fe400078e00ff */
[----:B------:R-:W-:Y:S02]  /*45c0*/  VIADD R18, R18, 0xffffffe0 ;  /* 0xffffffe012127836 */ /* 0x000fe40000000000 */
[----:B------:R-:W-:-:S05]  /*45d0*/  VIADD R9, R8, 0xffffffff ;  /* 0xffffffff08097836 */ /* 0x000fca0000000000 */
[----:B------:R-:W-:Y:S01]  /*45e0*/  LOP3.LUT R17, R8, R9, RZ, 0xc, !PT ;  /* 0x0000000908117212 */ /* 0x000fe200078e0cff */
[----:B------:R-:W-:-:S03]  /*45f0*/  IMAD.MOV.U32 R8, RZ, RZ, -0x1 ;  /* 0xffffffffff087424 */ /* 0x000fc600078e00ff */
[----:B------:R0:W1:Y:S04]  /*4600*/  POPC R9, R17 ;  /* 0x0000001100097309 */ /* 0x0000680000000000 */
[----:B01----:R-:W-:Y:S05]  /*4610*/  WARPSYNC.COLLECTIVE R8, `(.L_x_55) ;  /* 0x0000000008087348 */ /* 0x003fea0003c00000 */
[----:B-1----:R1:W2:Y:S02]  /*4620*/  SHFL.DOWN P2, R16, R15, R10, R9 ;  /* 0x0800000a0f107389 */ /* 0x0022a40000040009 */
[----:B012---:R-:W-:Y:S05]  /*4630*/  ENDCOLLECTIVE ;  /* 0x000000000000791b */ /* 0x007fea0003800000 */
.L_x_55:
[----:B------:R-:W-:Y:S01]  /*4640*/  ISETP.GE.AND P0, PT, R44, R9, PT ;  /* 0x000000092c00720c */ /* 0x000fe20003f06270 */
[----:B------:R-:W-:-:S03]  /*4650*/  IMAD.MOV.U32 R10, RZ, RZ, 0x2 ;  /* 0x00000002ff0a7424 */ /* 0x000fc600078e00ff */
[----:B------:R-:W-:Y:S02]  /*4660*/  SEL R16, R16, RZ, !P0 ;  /* 0x000000ff10107207 */ /* 0x000fe40004000000 */
[----:B------:R-:W-:-:S03]  /*4670*/  ISETP.GT.AND P0, PT, R33, R9, PT ;  /* 0x000000092100720c */ /* 0x000fc60003f04270 */
[----:B------:R-:W-:-:S10]  /*4680*/  IMAD.IADD R15, R16, 0x1, R15 ;  /* 0x00000001100f7824 */ /* 0x000fd400078e020f */
[----:B------:R-:W-:Y:S05]  /*4690*/  WARPSYNC.COLLECTIVE R8, `(.L_x_56) ;  /* 0x0000000008087348 */ /* 0x000fea0003c00000 */
[----:B------:R0:W1:Y:S02]  /*46a0*/  SHFL.DOWN P2, R16, R15, R10, R9 ;  /* 0x0800000a0f107389 */ /* 0x0000640000040009 */
[----:B01----:R-:W-:Y:S05]  /*46b0*/  ENDCOLLECTIVE ;  /* 0x000000000000791b */ /* 0x003fea0003800000 */
.L_x_56:
[----:B------:R-:W-:Y:S01]  /*46c0*/  IMAD.MOV.U32 R10, RZ, RZ, 0x4 ;  /* 0x00000004ff0a7424 */ /* 0x000fe200078e00ff */
[----:B------:R-:W-:Y:S02]  /*46d0*/  SEL R16, R16, RZ, !P0 ;  /* 0x000000ff10107207 */ /* 0x000fe40004000000 */
[----:B------:R-:W-:-:S03]  /*46e0*/  ISETP.GT.AND P0, PT, R32, R9, PT ;  /* 0x000000092000720c */ /* 0x000fc60003f04270 */
[----:B------:R-:W-:-:S10]  /*46f0*/  IMAD.IADD R15, R15, 0x1, R16 ;  /* 0x000000010f0f7824 */ /* 0x000fd400078e0210 */
[----:B------:R-:W-:Y:S05]  /*4700*/  WARPSYNC.COLLECTIVE R8, `(.L_x_57) ;  /* 0x0000000008087348 */ /* 0x000fea0003c00000 */
[----:B------:R0:W1:Y:S02]  /*4710*/  SHFL.DOWN P2, R16, R15, R10, R9 ;  /* 0x0800000a0f107389 */ /* 0x0000640000040009 */
[----:B01----:R-:W-:Y:S05]  /*4720*/  ENDCOLLECTIVE ;  /* 0x000000000000791b */ /* 0x003fea0003800000 */
.L_x_57:
[----:B------:R-:W-:Y:S01]  /*4730*/  IMAD.MOV.U32 R10, RZ, RZ, 0x8 ;  /* 0x00000008ff0a7424 */ /* 0x000fe200078e00ff */
[----:B------:R-:W-:Y:S02]  /*4740*/  SEL R16, R16, RZ, !P0 ;  /* 0x000000ff10107207 */ /* 0x000fe40004000000 */
[----:B------:R-:W-:-:S03]  /*4750*/  ISETP.GT.AND P0, PT, R19, R9, PT ;  /* 0x000000091300720c */ /* 0x000fc60003f04270 */
[----:B------:R-:W-:-:S10]  /*4760*/  IMAD.IADD R15, R15, 0x1, R16 ;  /* 0x000000010f0f7824 */ /* 0x000fd400078e0210 */
[----:B------:R-:W-:Y:S05]  /*4770*/  WARPSYNC.COLLECTIVE R8, `(.L_x_58) ;  /* 0x0000000008087348 */ /* 0x000fea0003c00000 */
[----:B------:R0:W1:Y:S02]  /*4780*/  SHFL.DOWN P2, R16, R15, R10, R9 ;  /* 0x0800000a0f107389 */ /* 0x0000640000040009 */
[----:B01----:R-:W-:Y:S05]  /*4790*/  ENDCOLLECTIVE ;  /* 0x000000000000791b */ /* 0x003fea0003800000 */
.L_x_58:
[----:B------:R-:W-:Y:S01]  /*47a0*/  IMAD.MOV.U32 R10, RZ, RZ, 0x10 ;  /* 0x00000010ff0a7424 */ /* 0x000fe200078e00ff */
[----:B------:R-:W-:Y:S02]  /*47b0*/  SEL R16, R16, RZ, !P0 ;  /* 0x000000ff10107207 */ /* 0x000fe40004000000 */
[----:B------:R-:W-:-:S03]  /*47c0*/  ISETP.GT.AND P0, PT, R34, R9, PT ;  /* 0x000000092200720c */ /* 0x000fc60003f04270 */
[----:B------:R-:W-:-:S10]  /*47d0*/  IMAD.IADD R15, R15, 0x1, R16 ;  /* 0x000000010f0f7824 */ /* 0x000fd400078e0210 */
[----:B------:R-:W-:Y:S05]  /*47e0*/  WARPSYNC.COLLECTIVE R8, `(.L_x_59) ;  /* 0x0000000008087348 */ /* 0x000fea0003c00000 */
[----:B------:R0:W1:Y:S02]  /*47f0*/  SHFL.DOWN P2, R16, R15, R10, R9 ;  /* 0x0800000a0f107389 */ /* 0x0000640000040009 */
[----:B01----:R-:W-:Y:S05]  /*4800*/  ENDCOLLECTIVE ;  /* 0x000000000000791b */ /* 0x003fea0003800000 */
.L_x_59:
[----:B------:R-:W-:Y:S02]  /*4810*/  SEL R16, R16, RZ, !P0 ;  /* 0x000000ff10107207 */ /* 0x000fe40004000000 */
[----:B------:R-:W-:Y:S02]  /*4820*/  ISETP.NE.AND P0, PT, R14, 0x65, PT ;  /* 0x000000650e00780c */ /* 0x000fe40003f05270 */
[----:B------:R-:W-:-:S11]  /*4830*/  IADD3 R36, PT, PT, R15, R16, R36 ;  /* 0x000000100f247210 */ /* 0x000fd60007ffe024 */
[----:B------:R-:W-:Y:S05]  /*4840*/  WARPSYNC.COLLECTIVE R8, `(.L_x_60) ;  /* 0x0000000008087348 */ /* 0x000fea0003c00000 */
[----:B------:R-:W-:Y:S01]  /*4850*/  VOTE.ALL P0, P0 ;  /* 0x0000000000ff7806 */ /* 0x000fe20000000000 */
[----:B------:R-:W-:-:S12]  /*4860*/  ENDCOLLECTIVE ;  /* 0x000000000000791b */ /* 0x000fd80003800000 */
.L_x_60:
[----:B------:R-:W-:Y:S05]  /*4870*/  BRA `(.L_x_61) ;  /* 0xffffffcc00607947 */ /* 0x000fea000383ffff */
.L_x_20:
[----:B------:R-:W-:Y:S01]  /*4880*/  BSSY B0, `(.L_x_62) ;  /* 0x0000006000007945 */ /* 0x000fe20003800000 */
[----:B------:R-:W-:Y:S01]  /*4890*/  PLOP3.LUT P0, PT, P0, PT, PT, 0x8, 0x80 ;  /* 0x000000000080781c */ /* 0x000fe2000070e170 */
[----:B------:R-:W-:-:S12]  /*48a0*/  IMAD.MOV.U32 R8, RZ, RZ, -0x1 ;  /* 0xffffffffff087424 */ /* 0x000fd800078e00ff */
[----:B------:R-:W-:Y:S05]  /*48b0*/  WARPSYNC.COLLECTIVE R8, `(.L_x_63) ;  /* 0x0000000008087348 */ /* 0x000fea0003c00000 */
[----:B------:R-:W-:Y:S01]  /*48c0*/  VOTE.ANY P0, P0 ;  /* 0x0000000000ff7806 */ /* 0x000fe20000000100 */
[----:B------:R-:W-:-:S12]  /*48d0*/  ENDCOLLECTIVE ;  /* 0x000000000000791b */ /* 0x000fd80003800000 */
.L_x_63:
[----:B------:R-:W-:Y:S05]  /*48e0*/  BSYNC B0 ;  /* 0x0000000000007941 */ /* 0x000fea0003800000 */
.L_x_62:
[----:B------:R-:W-:Y:S05]  /*48f0*/  BRA `(.L_x_64) ;  /* 0xffffffe400787947 */ /* 0x000fea000383ffff */
.L_x_22:
[----:B------:R-:W-:Y:S01]  /*4900*/  BSSY B0, `(.L_x_65) ;  /* 0x0000006000007945 */ /* 0x000fe20003800000 */
[----:B------:R-:W-:Y:S01]  /*4910*/  PLOP3.LUT P0, PT, P0, PT, PT, 0x8, 0x80 ;  /* 0x000000000080781c */ /* 0x000fe2000070e170 */
[----:B------:R-:W-:-:S12]  /*4920*/  IMAD.MOV.U32 R8, RZ, RZ, -0x1 ;  /* 0xffffffffff087424 */ /* 0x000fd800078e00ff */
[----:B------:R-:W-:Y:S05]  /*4930*/  WARPSYNC.COLLECTIVE R8, `(.L_x_66) ;  /* 0x0000000008087348 */ /* 0x000fea0003c00000 */
[----:B------:R-:W-:Y:S01]  /*4940*/  VOTE.ANY P0, P0 ;  /* 0x0000000000ff7806 */ /* 0x000fe20000000100 */
[----:B------:R-:W-:-:S12]  /*4950*/  ENDCOLLECTIVE ;  /* 0x000000000000791b */ /* 0x000fd80003800000 */
.L_x_66:
[----:B------:R-:W-:Y:S05]  /*4960*/  BSYNC B0 ;  /* 0x0000000000007941 */ /* 0x000fea0003800000 */
.L_x_65:
[----:B------:R-:W-:Y:S05]  /*4970*/  BRA `(.L_x_67) ;  /* 0xffffffe4007c7947 */ /* 0x000fea000383ffff */
.L_x_24:
        /* <DEDUP_REMOVED lines=8> */
.L_x_69:
[----:B------:R-:W-:Y:S05]  /*4a00*/  BSYNC B0 ;  /* 0x0000000000007941 */ /* 0x000fea0003800000 */
.L_x_68:
[----:B------:R-:W-:Y:S01]  /*4a10*/  LOP3.LUT R8, R8, 0x80000000, R42, 0xec, !PT ;  /* 0x8000000008087812 */ /* 0x000fe200078eec2a */
[----:B------:R-:W-:Y:S02]  /*4a20*/  IMAD.MOV.U32 R10, RZ, RZ, 0x1 ;  /* 0x00000001ff0a7424 */ /* 0x000fe400078e00ff */
[----:B------:R-:W-:Y:S02]  /*4a30*/  VIADD R19, R35, 0x2 ;  /* 0x0000000223137836 */ /* 0x000fe40000000000 */
[----:B------:R-:W-:-:S05]  /*4a40*/  VIADD R9, R8, 0xffffffff ;  /* 0xffffffff08097836 */ /* 0x000fca0000000000 */
[----:B------:R-:W-:Y:S01]  /*4a50*/  LOP3.LUT R38, R8, R9, RZ, 0xc, !PT ;  /* 0x0000000908267212 */ /* 0x000fe200078e0cff */
[----:B------:R-:W-:-:S05]  /*4a60*/  IMAD.MOV.U32 R8, RZ, RZ, -0x1 ;  /* 0xffffffffff087424 */ /* 0x000fca00078e00ff */
[----:B------:R-:W0:Y:S02]  /*4a70*/  POPC R38, R38 ;  /* 0x0000002600267309 */ /* 0x000e240000000000 */
[----:B0-----:R-:W-:Y:S01]  /*4a80*/  IMAD.MOV.U32 R9, RZ, RZ, R38 ;  /* 0x000000ffff097224 */ /* 0x001fe200078e0026 */
[----:B------:R-:W-:-:S13]  /*4a90*/  ISETP.GT.AND P3, PT, R19, R38, PT ;  /* 0x000000261300720c */ /* 0x000fda0003f64270 */
[----:B------:R-:W-:Y:S05]  /*4aa0*/  WARPSYNC.COLLECTIVE R8, `(.L_x_70) ;  /* 0x0000000008087348 */ /* 0x000fea0003c00000 */
[----:B------:R0:W1:Y:S02]  /*4ab0*/  SHFL.DOWN P2, R16, R15, R10, R9 ;  /* 0x0800000a0f107389 */ /* 0x0000640000040009 */
[----:B01----:R-:W-:Y:S05]  /*4ac0*/  ENDCOLLECTIVE ;  /* 0x000000000000791b */ /* 0x003fea0003800000 */
.L_x_70:
        /* <DEDUP_REMOVED lines=8> */
.L_x_71:
[----:B------:R-:W-:Y:S01]  /*4b50*/  IMAD.MOV.U32 R10, RZ, RZ, 0x4 ;  /* 0x00000004ff0a7424 */ /* 0x000fe200078e00ff */
[----:B------:R-:W-:-:S05]  /*4b60*/  SEL R16, R16, RZ, !P3 ;  /* 0x000000ff10107207 */ /* 0x000fca0005800000 */
[----:B------:R-:W-:Y:S02]  /*4b70*/  IMAD.IADD R19, R17, 0x1, R16 ;  /* 0x0000000111137824 */ /* 0x000fe400078e0210 */
[----:B------:R-:W-:Y:S02]  /*4b80*/  VIADD R17, R35, 0x4 ;  /* 0x0000000423117836 */ /* 0x000fe40000000000 */
[----:B------:R-:W-:-:S03]  /*4b90*/  IMAD.MOV.U32 R15, RZ, RZ, R19 ;  /* 0x000000ffff0f7224 */ /* 0x000fc600078e0013 */
[----:B------:R-:W-:Y:S01]  /*4ba0*/  ISETP.GT.AND P3, PT, R17, R38, PT ;  /* 0x000000261100720c */ /* 0x000fe20003f64270 */
[----:B------:R-:W-:-:S12]  /*4bb0*/  VIADD R17, R35, 0x8 ;  /* 0x0000000823117836 */ /* 0x000fd80000000000 */
[----:B------:R-:W-:Y:S05]  /*4bc0*/  WARPSYNC.COLLECTIVE R8, `(.L_x_72) ;  /* 0x0000000008087348 */ /* 0x000fea0003c00000 */
[----:B------:R0:W1:Y:S02]  /*4bd0*/  SHFL.DOWN P2, R16, R15, R10, R9 ;  /* 0x0800000a0f107389 */ /* 0x0000640000040009 */
[----:B01----:R-:W-:Y:S05]  /*4be0*/  ENDCOLLECTIVE ;  /* 0x000000000000791b */ /* 0x003fea0003800000 */
.L_x_72:
[----:B------:R-:W-:Y:S01]  /*4bf0*/  IMAD.MOV.U32 R10, RZ, RZ, 0x8 ;  /* 0x00000008ff0a7424 */ /* 0x000fe200078e00ff */
[----:B------:R-:W-:Y:S02]  /*4c00*/  SEL R16, R16, RZ, !P3 ;  /* 0x000000ff10107207 */ /* 0x000fe40005800000 */
[----:B------:R-:W-:-:S03]  /*4c10*/  ISETP.GT.AND P3, PT, R17, R38, PT ;  /* 0x000000261100720c */ /* 0x000fc60003f64270 */
[----:B------:R-:W-:Y:S02]  /*4c20*/  IMAD.IADD R37, R19, 0x1, R16 ;  /* 0x0000000113257824 */ /* 0x000fe400078e0210 */
[----:B------:R-:W-:Y:S02]  /*4c30*/  VIADD R19, R35, 0x10 ;  /* 0x0000001023137836 */ /* 0x000fe40000000000 */
[----:B------:R-:W-:-:S07]  /*4c40*/  IMAD.MOV.U32 R15, RZ, RZ, R37 ;  /* 0x000000ffff0f7224 */ /* 0x000fce00078e0025 */
[----:B------:R-:W-:Y:S05]  /*4c50*/  WARPSYNC.COLLECTIVE R8, `(.L_x_73) ;  /* 0x0000000008087348 */ /* 0x000fea0003c00000 */
[----:B------:R0:W1:Y:S02]  /*4c60*/  SHFL.DOWN P2, R16, R15, R10, R9 ;  /* 0x0800000a0f107389 */ /* 0x0000640000040009 */
[----:B01----:R-:W-:Y:S05]  /*4c70*/  ENDCOLLECTIVE ;  /* 0x000000000000791b */ /* 0x003fea0003800000 */
.L_x_73:
[----:B------:R-:W-:Y:S01]  /*4c80*/  IMAD.MOV.U32 R10, RZ, RZ, 0x10 ;  /* 0x00000010ff0a7424 */ /* 0x000fe200078e00ff */
[----:B------:R-:W-:-:S05]  /*4c90*/  SEL R16, R16, RZ, !P3 ;  /* 0x000000ff10107207 */ /* 0x000fca0005800000 */
[----:B------:R-:W-:-:S04]  /*4ca0*/  IMAD.IADD R17, R37, 0x1, R16 ;  /* 0x0000000125117824 */ /* 0x000fc800078e0210 */
[----:B------:R-:W-:-:S07]  /*4cb0*/  IMAD.MOV.U32 R15, RZ, RZ, R17 ;  /* 0x000000ffff0f7224 */ /* 0x000fce00078e0011 */
[----:B------:R-:W-:Y:S05]  /*4cc0*/  WARPSYNC.COLLECTIVE R8, `(.L_x_74) ;  /* 0x0000000008087348 */ /* 0x000fea0003c00000 */
[----:B------:R0:W1:Y:S02]  /*4cd0*/  SHFL.DOWN P2, R16, R15, R10, R9 ;  /* 0x0800000a0f107389 */ /* 0x0000640000040009 */
[----:B01----:R-:W-:Y:S05]  /*4ce0*/  ENDCOLLECTIVE ;  /* 0x000000000000791b */ /* 0x003fea0003800000 */
.L_x_74:
        /* <DEDUP_REMOVED lines=10> */
.L_x_75:
[----:B------:R-:W-:Y:S05]  /*4d90*/  BRA `(.L_x_76) ;  /* 0xffffffe400107947 */ /* 0x000fea000383ffff */
.L_x_26:
[----:B------:R-:W-:Y:S01]  /*4da0*/  BSSY B0, `(.L_x_77) ;  /* 0x0000006000007945 */ /* 0x000fe20003800000 */
[----:B------:R-:W-:Y:S01]  /*4db0*/  PLOP3.LUT P0, PT, P0, PT, PT, 0x8, 0x80 ;  /* 0x000000000080781c */ /* 0x000fe2000070e170 */
[----:B------:R-:W-:-:S12]  /*4dc0*/  IMAD.MOV.U32 R8, RZ, RZ, -0x1 ;  /* 0xffffffffff087424 */ /* 0x000fd800078e00ff */
[----:B------:R-:W-:Y:S05]  /*4dd0*/  WARPSYNC.COLLECTIVE R8, `(.L_x_78) ;  /* 0x0000000008087348 */ /* 0x000fea0003c00000 */
[----:B------:R-:W-:Y:S01]  /*4de0*/  VOTE.ANY P0, P0 ;  /* 0x0000000000ff7806 */ /* 0x000fe20000000100 */
[----:B------:R-:W-:-:S12]  /*4df0*/  ENDCOLLECTIVE ;  /* 0x000000000000791b */ /* 0x000fd80003800000 */
.L_x_78:
[----:B------:R-:W-:Y:S05]  /*4e00*/  BSYNC B0 ;  /* 0x0000000000007941 */ /* 0x000fea0003800000 */
.L_x_77:
[----:B------:R-:W-:Y:S05]  /*4e10*/  BRA `(.L_x_79) ;  /* 0xffffffe400207947 */ /* 0x000fea000383ffff */
.L_x_28:
[----:B------:R-:W-:Y:S01]  /*4e20*/  BSSY B0, `(.L_x_80) ;  /* 0x0000006000007945 */ /* 0x000fe20003800000 */
[----:B------:R-:W-:Y:S01]  /*4e30*/  PLOP3.LUT P0, PT, P0, PT, PT, 0x8, 0x80 ;  /* 0x000000000080781c */ /* 0x000fe2000070e170 */
[----:B------:R-:W-:-:S12]  /*4e40*/  IMAD.MOV.U32 R8, RZ, RZ, -0x1 ;  /* 0xffffffffff087424 */ /* 0x000fd800078e00ff */
[----:B------:R-:W-:Y:S05]  /*4e50*/  WARPSYNC.COLLECTIVE R8, `(.L_x_81) ;  /* 0x0000000008087348 */ /* 0x000fea0003c00000 */
[----:B------:R-:W-:Y:S01]  /*4e60*/  VOTE.ANY P0, P0 ;  /* 0x0000000000ff7806 */ /* 0x000fe20000000100 */
[----:B------:R-:W-:-:S12]  /*4e70*/  ENDCOLLECTIVE ;  /* 0x000000000000791b */ /* 0x000fd80003800000 */
.L_x_81:
[----:B------:R-:W-:Y:S05]  /*4e80*/  BSYNC B0 ;  /* 0x0000000000007941 */ /* 0x000fea0003800000 */
.L_x_80:
[----:B------:R-:W-:Y:S05]  /*4e90*/  BRA `(.L_x_82) ;  /* 0xffffffe400247947 */ /* 0x000fea000383ffff */
.L_x_30:
[----:B------:R-:W-:Y:S01]  /*4ea0*/  BSSY B0, `(.L_x_83) ;  /* 0x0000006000007945 */ /* 0x000fe20003800000 */
[----:B------:R-:W-:Y:S01]  /*4eb0*/  PLOP3.LUT P2, PT, P0, PT, PT, 0x8, 0x80 ;  /* 0x000000000080781c */ /* 0x000fe2000074e170 */
[----:B------:R-:W-:-:S12]  /*4ec0*/  IMAD.MOV.U32 R8, RZ, RZ, -0x1 ;  /* 0xffffffffff087424 */ /* 0x000fd800078e00ff */
[----:B------:R-:W-:Y:S05]  /*4ed0*/  WARPSYNC.COLLECTIVE R8, `(.L_x_84) ;  /* 0x0000000008087348 */ /* 0x000fea0003c00000 */
[----:B------:R-:W-:Y:S01]  /*4ee0*/  VOTE.ANY R8, PT, P2 ;  /* 0x0000000000087806 */ /* 0x000fe200010e0100 */
[----:B------:R-:W-:Y:S06]  /*4ef0*/  ENDCOLLECTIVE ;  /* 0x000000000000791b */ /* 0x000fec0003800000 */
.L_x_84:
[----:B------:R-:W-:Y:S05]  /*4f00*/  BSYNC B0 ;  /* 0x0000000000007941 */ /* 0x000fea0003800000 */
.L_x_83:
        /* <DEDUP_REMOVED lines=10> */
.L_x_85:
[----:B------:R-:W-:Y:S01]  /*4fb0*/  ISETP.GE.AND P0, PT, R35, R9, PT ;  /* 0x000000092300720c */ /* 0x000fe20003f06270 */
[----:B------:R-:W-:-:S03]  /*4fc0*/  IMAD.MOV.U32 R10, RZ, RZ, 0x2 ;  /* 0x00000002ff0a7424 */ /* 0x000fc600078e00ff */
[----:B------:R-:W-:-:S05]  /*4fd0*/  SEL R16, R16, RZ, !P0 ;  /* 0x000000ff10107207 */ /* 0x000fca0004000000 */
[----:B------:R-:W-:Y:S02]  /*4fe0*/  IMAD.IADD R44, R16, 0x1, R15 ;  /* 0x00000001102c7824 */ /* 0x000fe400078e020f */
[----:B------:R-:W-:Y:S02]  /*4ff0*/  VIADD R16, R35, 0x2 ;  /* 0x0000000223107836 */ /* 0x000fe40000000000 */
[----:B------:R-:W-:-:S03]  /*5000*/  IMAD.MOV.U32 R15, RZ, RZ, R44 ;  /* 0x000000ffff0f7224 */ /* 0x000fc600078e002c */
[----:B------:R-:W-:-:S13]  /*5010*/  ISETP.GT.AND P0, PT, R16, R9, PT ;  /* 0x000000091000720c */ /* 0x000fda0003f04270 */
[----:B------:R-:W-:Y:S05]  /*5020*/  WARPSYNC.COLLECTIVE R8, `(.L_x_86) ;  /* 0x0000000008087348 */ /* 0x000fea0003c00000 */
[----:B------:R0:W1:Y:S02]  /*5030*/  SHFL.DOWN P2, R16, R15, R10, R9 ;  /* 0x0800000a0f107389 */ /* 0x0000640000040009 */
[----:B01----:R-:W-:Y:S05]  /*5040*/  ENDCOLLECTIVE ;  /* 0x000000000000791b */ /* 0x003fea0003800000 */
.L_x_86:
[----:B------:R-:W-:Y:S01]  /*5050*/  IMAD.MOV.U32 R10, RZ, RZ, 0x4 ;  /* 0x00000004ff0a7424 */ /* 0x000fe200078e00ff */
[----:B------:R-:W-:Y:S01]  /*5060*/  SEL R17, R16, RZ, !P0 ;  /* 0x000000ff10117207 */ /* 0x000fe20004000000 */
[----:B------:R-:W-:-:S04]  /*5070*/  VIADD R16, R35, 0x4 ;  /* 0x0000000423107836 */ /* 0x000fc80000000000 */
[----:B------:R-:W-:Y:S01]  /*5080*/  IMAD.IADD R17, R44, 0x1, R17 ;  /* 0x000000012c117824 */ /* 0x000fe200078e0211 */
[----:B------:R-:W-:-:S03]  /*5090*/  ISETP.GT.AND P0, PT, R16, R9, PT ;  /* 0x000000091000720c */ /* 0x000fc60003f04270 */
[----:B------:R-:W-:-:S10]  /*50a0*/  IMAD.MOV.U32 R15, RZ, RZ, R17 ;  /* 0x000000ffff0f7224 */ /* 0x000fd400078e0011 */
[----:B------:R-:W-:Y:S05]  /*50b0*/  WARPSYNC.COLLECTIVE R8, `(.L_x_87) ;  /* 0x0000000008087348 */ /* 0x000fea0003c00000 */
[----:B------:R0:W1:Y:S02]  /*50c0*/  SHFL.DOWN P2, R16, R15, R10, R9 ;  /* 0x0800000a0f107389 */ /* 0x0000640000040009 */
[----:B01----:R-:W-:Y:S05]  /*50d0*/  ENDCOLLECTIVE ;  /* 0x000000000000791b */ /* 0x003fea0003800000 */
.L_x_87:
[----:B------:R-:W-:Y:S01]  /*50e0*/  IMAD.MOV.U32 R10, RZ, RZ, 0x8 ;  /* 0x00000008ff0a7424 */ /* 0x000fe200078e00ff */
[----:B------:R-:W-:-:S05]  /*50f0*/  SEL R16, R16, RZ, !P0 ;  /* 0x000000ff10107207 */ /* 0x000fca0004000000 */
[----:B------:R-:W-:Y:S02]  /*5100*/  IMAD.IADD R45, R17, 0x1, R16 ;  /* 0x00000001112d7824 */ /* 0x000fe400078e0210 */
[C---:B------:R-:W-:Y:S02]  /*5110*/  VIADD R16, R35.reuse, 0x8 ;  /* 0x0000000823107836 */ /* 0x040fe40000000000 */
[----:B------:R-:W-:Y:S02]  /*5120*/  IMAD.MOV.U32 R15, RZ, RZ, R45 ;  /* 0x000000ffff0f7224 */ /* 0x000fe400078e002d */
[----:B------:R-:W-:Y:S01]  /*5130*/  VIADD R17, R35, 0x10 ;  /* 0x0000001023117836 */ /* 0x000fe20000000000 */
[----:B------:R-:W-:-:S13]  /*5140*/  ISETP.GT.AND P0, PT, R16, R9, PT ;  /* 0x000000091000720c */ /* 0x000fda0003f04270 */
[----:B------:R-:W-:Y:S05]  /*5150*/  WARPSYNC.COLLECTIVE R8, `(.L_x_88) ;  /* 0x0000000008087348 */ /* 0x000fea0003c00000 */
[----:B------:R0:W1:Y:S02]  /*5160*/  SHFL.DOWN P2, R16, R15, R10, R9 ;  /* 0x0800000a0f107389 */ /* 0x0000640000040009 */
[----:B01----:R-:W-:Y:S05]  /*5170*/  ENDCOLLECTIVE ;  /* 0x000000000000791b */ /* 0x003fea0003800000 */
.L_x_88:
[----:B------:R-:W-:Y:S01]  /*5180*/  IMAD.MOV.U32 R10, RZ, RZ, 0x10 ;  /* 0x00000010ff0a7424 */ /* 0x000fe200078e00ff */
[----:B------:R-:W-:Y:S02]  /*5190*/  SEL R16, R16, RZ, !P0 ;  /* 0x000000ff10107207 */ /* 0x000fe40004000000 */
[----:B------:R-:W-:-:S03]  /*51a0*/  ISETP.GT.AND P0, PT, R17, R9, PT ;  /* 0x000000091100720c */ /* 0x000fc60003f04270 */
[----:B------:R-:W-:-:S04]  /*51b0*/  IMAD.IADD R44, R45, 0x1, R16 ;  /* 0x000000012d2c7824 */ /* 0x000fc800078e0210 */
[----:B------:R-:W-:-:S07]  /*51c0*/  IMAD.MOV.U32 R15, RZ, RZ, R44 ;  /* 0x000000ffff0f7224 */ /* 0x000fce00078e002c */
[----:B------:R-:W-:Y:S05]  /*51d0*/  WARPSYNC.COLLECTIVE R8, `(.L_x_89) ;  /* 0x0000000008087348 */ /* 0x000fea0003c00000 */
[----:B------:R0:W1:Y:S02]  /*51e0*/  SHFL.DOWN P2, R16, R15, R10, R9 ;  /* 0x0800000a0f107389 */ /* 0x0000640000040009 */
[----:B01----:R-:W-:Y:S05]  /*51f0*/  ENDCOLLECTIVE ;  /* 0x000000000000791b */ /* 0x003fea0003800000 */
.L_x_89:
[----:B------:R-:W-:Y:S02]  /*5200*/  SEL R16, R16, RZ, !P0 ;  /* 0x000000ff10107207 */ /* 0x000fe40004000000 */
[----:B------:R-:W-:Y:S02]  /*5210*/  ISETP.NE.AND P0, PT, R14, 0x65, PT ;  /* 0x000000650e00780c */ /* 0x000fe40003f05270 */
[----:B------:R-:W-:-:S11]  /*5220*/  IADD3 R19, PT, PT, R44, R16, R19 ;  /* 0x000000102c137210 */ /* 0x000fd60007ffe013 */
[----:B------:R-:W-:Y:S05]  /*5230*/  WARPSYNC.COLLECTIVE R8, `(.L_x_90) ;  /* 0x0000000008087348 */ /* 0x000fea0003c00000 */
[----:B------:R-:W-:Y:S01]  /*5240*/  VOTE.ALL P0, P0 ;  /* 0x0000000000ff7806 */ /* 0x000fe20000000000 */
[----:B------:R-:W-:-:S12]  /*5250*/  ENDCOLLECTIVE ;  /* 0x000000000000791b */ /* 0x000fd80003800000 */
.L_x_90:
[----:B------:R-:W-:Y:S05]  /*5260*/  BRA `(.L_x_91) ;  /* 0xffffffe000c07947 */ /* 0x000fea000383ffff */
.L_x_92:
[----:B------:R-:W-:-:S00]  /*5270*/  BRA `(.L_x_92) ;  /* 0xfffffffc00fc7947 */ /* 0x000fc0000383ffff */
[----:B------:R-:W-:-:S00]  /*5280*/  NOP ;  /* 0x0000000000007918 */ /* 0x000fc00000000000 */
[----:B------:R-:W-:-:S00]  /*5290*/  NOP ;  /* 0x0000000000007918 */ /* 0x000fc00000000000 */
[----:B------:R-:W-:-:S00]  /*52a0*/  NOP ;  /* 0x0000000000007918 */ /* 0x000fc00000000000 */
[----:B------:R-:W-:-:S00]  /*52b0*/  NOP ;  /* 0x0000000000007918 */ /* 0x000fc00000000000 */
[----:B------:R-:W-:-:S00]  /*52c0*/  NOP ;  /* 0x0000000000007918 */ /* 0x000fc00000000000 */
[----:B------:R-:W-:-:S00]  /*52d0*/  NOP ;  /* 0x0000000000007918 */ /* 0x000fc00000000000 */
[----:B------:R-:W-:-:S00]  /*52e0*/  NOP ;  /* 0x0000000000007918 */ /* 0x000fc00000000000 */
[----:B------:R-:W-:-:S00]  /*52f0*/  NOP ;  /* 0x0000000000007918 */ /* 0x000fc00000000000 */
.L_x_188:


//--------------------- .text._ZN3cub18CUB_300001_SM_10006detail4scan16DeviceScanKernelINS2_10policy_hubIiiijN4cuda3std3__44plusIvEEE10Policy1000EN6thrust24THRUST_300001_SM_1000_NS10device_ptrIiEESF_NS0_13ScanTileStateIiLb1EEES9_NS0_8NullTypeEjiLb0ESI_EEvT0_T1_T2_iT3_T4_T5_ --------------------------
	.section	.text._ZN3cub18CUB_300001_SM_10006detail4scan16DeviceScanKernelINS2_10policy_hubIiiijN4cuda3std3__44plusIvEEE10Policy1000EN6thrust24THRUST_300001_SM_1000_NS10device_ptrIiEESF_NS0_13ScanTileStateIiLb1EEES9_NS0_8NullTypeEjiLb0ESI_EEvT0_T1_T2_iT3_T4_T5_,"ax",@progbits
	.align	128
        .global         _ZN3cub18CUB_300001_SM_10006detail4scan16DeviceScanKernelINS2_10policy_hubIiiijN4cuda3std3__44plusIvEEE10Policy1000EN6thrust24THRUST_300001_SM_1000_NS10device_ptrIiEESF_NS0_13ScanTileStateIiLb1EEES9_NS0_8NullTypeEjiLb0ESI_EEvT0_T1_T2_iT3_T4_T5_
        .type           _ZN3cub18CUB_300001_SM_10006detail4scan16DeviceScanKernelINS2_10policy_hubIiiijN4cuda3std3__44plusIvEEE10Policy1000EN6thrust24THRUST_300001_SM_1000_NS10device_ptrIiEESF_NS0_13ScanTileStateIiLb1EEES9_NS0_8NullTypeEjiLb0ESI_EEvT0_T1_T2_iT3_T4_T5_,@function
        .size           _ZN3cub18CUB_300001_SM_10006detail4scan16DeviceScanKernelINS2_10policy_hubIiiijN4cuda3std3__44plusIvEEE10Policy1000EN6thrust24THRUST_300001_SM_1000_NS10device_ptrIiEESF_NS0_13ScanTileStateIiLb1EEES9_NS0_8NullTypeEjiLb0ESI_EEvT0_T1_T2_iT3_T4_T5_,(.L_x_189 - _ZN3cub18CUB_300001_SM_10006detail4scan16DeviceScanKernelINS2_10policy_hubIiiijN4cuda3std3__44plusIvEEE10Policy1000EN6thrust24THRUST_300001_SM_1000_NS10device_ptrIiEESF_NS0_13ScanTileStateIiLb1EEES9_NS0_8NullTypeEjiLb0ESI_EEvT0_T1_T2_iT3_T4_T5_)
        .other          _ZN3cub18CUB_300001_SM_10006detail4scan16DeviceScanKernelINS2_10policy_hubIiiijN4cuda3std3__44plusIvEEE10Policy1000EN6thrust24THRUST_300001_SM_1000_NS10device_ptrIiEESF_NS0_13ScanTileStateIiLb1EEES9_NS0_8NullTypeEjiLb0ESI_EEvT0_T1_T2_iT3_T4_T5_,@"STO_CUDA_ENTRY STV_DEFAULT"
_ZN3cub18CUB_300001_SM_10006detail4scan16DeviceScanKernelINS2_10policy_hubIiiijN4cuda3std3__44plusIvEEE10Policy1000EN6thrust24THRUST_300001_SM_1000_NS10device_ptrIiEESF_NS0_13ScanTileStateIiLb1EEES9_NS0_8NullTypeEjiLb0ESI_EEvT0_T1_T2_iT3_T4_T5_:
.text._ZN3cub18CUB_300001_SM_10006detail4scan16DeviceScanKernelINS2_10policy_hubIiiijN4cuda3std3__44plusIvEEE10Policy1000EN6thrust24THRUST_300001_SM_1000_NS10device_ptrIiEESF_NS0_13ScanTileStateIiLb1EEES9_NS0_8NullTypeEjiLb0ESI_EEvT0_T1_T2_iT3_T4_T5_:
[----:B------:R-:W-:Y:S08]  /*0000*/  LDC R1, c[0x0][0x37c] ;  /* 0x0000df00ff017b82 */ /* 0x000ff00000000800 */
[----:B------:R-:W0:Y:S01]  /*0010*/  S2UR UR4, SR_CTAID.X ;  /* 0x00000000000479c3 */ /* 0x000e220000002500 */
[----:B------:R-:W1:Y:S01]  /*0020*/  LDCU UR5, c[0x0][0x3a0] ;  /* 0x00007400ff0577ac */ /* 0x000e620008000800 */
[----:B------:R-:W2:Y:S06]  /*0030*/  LDCU.64 UR8, c[0x0][0x358] ;  /* 0x00006b00ff0877ac */ /* 0x000eac0008000a00 */
[----:B------:R-:W0:Y:S02]  /*0040*/  LDC R42, c[0x0][0x398] ;  /* 0x0000e600ff2a7b82 */ /* 0x000e240000000800 */
[----:B0-----:R-:W-:-:S04]  /*0050*/  VIADD R42, R42, UR4 ;  /* 0x000000042a2a7c36 */ /* 0x001fc80008000000 */
[----:B------:R-:W-:-:S05]  /*0060*/  IMAD R3, R42, 0x2100, RZ ;  /* 0x000021002a037824 */ /* 0x000fca00078e02ff */
[----:B-1----:R-:W-:-:S04]  /*0070*/  IADD3 R0, PT, PT, -R3, UR5, RZ ;  /* 0x0000000503007c10 */ /* 0x002fc8000fffe1ff */
[----:B------:R-:W-:-:S13]  /*0080*/  ISETP.GE.U32.AND P0, PT, R0, 0x2101, PT ;  /* 0x000021010000780c */ /* 0x000fda0003f06070 */
[----:B--2---:R-:W-:Y:S05]  /*0090*/  @!P0 BRA `(.L_x_93) ;  /* 0x0000001c00a88947 */ /* 0x004fea0003800000 */
[----:B------:R-:W0:Y:S01]  /*00a0*/  S2R R16, SR_TID.X ;  /* 0x0000000000107919 */ /* 0x000e220000002100 */
[----:B------:R-:W1:Y:S01]  /*00b0*/  LDCU.64 UR4, c[0x0][0x380] ;  /* 0x00007000ff0477ac */ /* 0x000e620008000a00 */
[C---:B0-----:R-:W-:Y:S02]  /*00c0*/  LOP3.LUT R0, R16.reuse, 0x1f, RZ, 0xc0, !PT ;  /* 0x0000001f10007812 */ /* 0x041fe400078ec0ff */
[----:B------:R-:W-:-:S05]  /*00d0*/  LOP3.LUT R5, R16, 0x3e0, RZ, 0xc0, !PT ;  /* 0x000003e010057812 */ /* 0x000fca00078ec0ff */
[----:B------:R-:W-:-:S05]  /*00e0*/  IMAD R0, R5, 0x16, R0 ;  /* 0x0000001605007824 */ /* 0x000fca00078e0200 */
[----:B------:R-:W-:-:S05]  /*00f0*/  IADD3 R0, P0, PT, R3, R0, RZ ;  /* 0x0000000003007210 */ /* 0x000fca0007f1e0ff */
[----:B------:R-:W-:Y:S02]  /*0100*/  IMAD.X R3, RZ, RZ, RZ, P0 ;  /* 0x000000ffff037224 */ /* 0x000fe400000e06ff */
        /* <DEDUP_REMOVED lines=30> */
[----:B------:R-:W-:Y:S01]  /*02f0*/  ISETP.NE.AND P0, PT, R42, RZ, PT ;  /* 0x000000ff2a00720c */ /* 0x000fe20003f05270 */
        /* <DEDUP_REMOVED lines=28> */
[----:B------:R0:W1:Y:S04]  /*04c0*/  LDS.64 R36, [R27] ;  /* 0x000000001b247984 */ /* 0x0000680000000a00 */
[----:B------:R0:W2:Y:S04]  /*04d0*/  LDS.64 R34, [R27+0x8] ;  /* 0x000008001b227984 */ /* 0x0000a80000000a00 */
[----:B------:R0:W3:Y:S04]  /*04e0*/  LDS.64 R32, [R27+0x10] ;  /* 0x000010001b207984 */ /* 0x0000e80000000a00 */
[----:B------:R0:W4:Y:S04]  /*04f0*/  LDS.64 R18, [R27+0x18] ;  /* 0x000018001b127984 */ /* 0x0001280000000a00 */
[----:B------:R0:W0:Y:S04]  /*0500*/  LDS.64 R14, [R27+0x20] ;  /* 0x000020001b0e7984 */ /* 0x0000280000000a00 */
[----:B------:R0:W0:Y:S04]  /*0510*/  LDS.64 R12, [R27+0x28] ;  /* 0x000028001b0c7984 */ /* 0x0000280000000a00 */
[----:B------:R0:W0:Y:S04]  /*0520*/  LDS.64 R10, [R27+0x30] ;  /* 0x000030001b0a7984 */ /* 0x0000280000000a00 */
[----:B------:R0:W0:Y:S04]  /*0530*/  LDS.64 R8, [R27+0x38] ;  /* 0x000038001b087984 */ /* 0x0000280000000a00 */
[----:B------:R0:W0:Y:S04]  /*0540*/  LDS.64 R6, [R27+0x40] ;  /* 0x000040001b067984 */ /* 0x0000280000000a00 */
[----:B------:R0:W0:Y:S04]  /*0550*/  LDS.64 R4, [R27+0x48] ;  /* 0x000048001b047984 */ /* 0x0000280000000a00 */
[----:B------:R0:W0:Y:S01]  /*0560*/  LDS.64 R2, [R27+0x50] ;  /* 0x000050001b027984 */ /* 0x0000220000000a00 */
[----:B------:R-:W-:Y:S06]  /*0570*/  BAR.SYNC.DEFER_BLOCKING 0x0 ;  /* 0x0000000000007b1d */ /* 0x000fec0000010000 */
[----:B-1----:R-:W-:Y:S05]  /*0580*/  @P0 BRA `(.L_x_95) ;  /* 0x00000004001c0947 */ /* 0x002fea0003800000 */
[----:B0-2---:R-:W-:Y:S02]  /*0590*/  IADD3 R17, PT, PT, R34, R37, R36 ;  /* 0x0000002522117210 */ /* 0x005fe40007ffe024 */
[C---:B------:R-:W-:Y:S02]  /*05a0*/  ISETP.NE.AND P1, PT, R39.reuse, 0x1f, PT ;  /* 0x0000001f2700780c */ /* 0x040fe40003f25270 */
[----:B---3--:R-:W-:Y:S02]  /*05b0*/  IADD3 R17, PT, PT, R32, R35, R17 ;  /* 0x0000002320117210 */ /* 0x008fe40007ffe011 */
[----:B------:R-:W-:Y:S02]  /*05c0*/  ISETP.GE.U32.AND P2, PT, R16, 0x20, PT ;  /* 0x000000201000780c */ /* 0x000fe40003f46070 */
[----:B----4-:R-:W-:Y:S02]  /*05d0*/  IADD3 R17, PT, PT, R18, R33, R17 ;  /* 0x0000002112117210 */ /* 0x010fe40007ffe011 */
[----:B------:R-:W-:-:S02]  /*05e0*/  ISETP.NE.AND P3, PT, R39, RZ, PT ;  /* 0x000000ff2700720c */ /* 0x000fc40003f65270 */
[----:B------:R-:W-:-:S03]  /*05f0*/  IADD3 R17, PT, PT, R14, R19, R17 ;  /* 0x000000130e117210 */ /* 0x000fc60007ffe011 */
[----:B------:R-:W-:Y:S02]  /*0600*/  @!P1 LEA R43, R40, UR4, 0x2 ;  /* 0x00000004282b9c11 */ /* 0x000fe4000f8e10ff */
[----:B------:R-:W-:-:S04]  /*0610*/  IADD3 R17, PT, PT, R12, R15, R17 ;  /* 0x0000000f0c117210 */ /* 0x000fc80007ffe011 */
[----:B------:R-:W-:-:S04]  /*0620*/  IADD3 R17, PT, PT, R10, R13, R17 ;  /* 0x0000000d0a117210 */ /* 0x000fc80007ffe011 */
[----:B------:R-:W-:-:S04]  /*0630*/  IADD3 R17, PT, PT, R8, R11, R17 ;  /* 0x0000000b08117210 */ /* 0x000fc80007ffe011 */
[----:B------:R-:W-:-:S04]  /*0640*/  IADD3 R17, PT, PT, R6, R9, R17 ;  /* 0x0000000906117210 */ /* 0x000fc80007ffe011 */
[----:B------:R-:W-:-:S04]  /*0650*/  IADD3 R17, PT, PT, R4, R7, R17 ;  /* 0x0000000704117210 */ /* 0x000fc80007ffe011 */
[----:B------:R-:W-:-:S05]  /*0660*/  IADD3 R20, PT, PT, R2, R5, R17 ;  /* 0x0000000502147210 */ /* 0x000fca0007ffe011 */
[----:B------:R-:W-:-:S05]  /*0670*/  IMAD.IADD R17, R3, 0x1, R20 ;  /* 0x0000000103117824 */ /* 0x000fca00078e0214 */
        /* <DEDUP_REMOVED lines=10> */
[----:B------:R-:W-:-:S04]  /*0720*/  ISETP.NE.AND P0, PT, R40, 0x2, PT ;  /* 0x000000022800780c */ /* 0x000fc80003f05270 */
        /* <DEDUP_REMOVED lines=8> */
[----:B------:R-:W-:Y:S01]  /*07b0*/  SEL R20, R21, R20, !P0 ;  /* 0x0000001415147207 */ /* 0x000fe20004000000 */
[----:B------:R-:W-:Y:S01]  /*07c0*/  IMAD.IADD R21, R42, 0x1, -R17 ;  /* 0x000000012a157824 */ /* 0x000fe200078e0a11 */
[----:B------:R-:W-:Y:S01]  /*07d0*/  ISETP.NE.AND P0, PT, R40, 0x3, PT ;  /* 0x000000032800780c */ /* 0x000fe20003f05270 */
[----:B------:R-:W-:-:S03]  /*07e0*/  IMAD.IADD R23, R23, 0x1, R22 ;  /* 0x0000000117177824 */ /* 0x000fc600078e0216 */
[----:B------:R-:W-:Y:S01]  /*07f0*/  SEL R20, R22, R20, !P0 ;  /* 0x0000001416147207 */ /* 0x000fe20004000000 */
[----:B-1----:R-:W-:Y:S01]  /*0800*/  IMAD.IADD R24, R23, 0x1, R24 ;  /* 0x0000000117187824 */ /* 0x002fe200078e0218 */
[C---:B------:R-:W-:Y:S02]  /*0810*/  ISETP.NE.AND P0, PT, R40.reuse, 0x4, PT ;  /* 0x000000042800780c */ /* 0x040fe40003f05270 */
[----:B------:R-:W-:Y:S01]  /*0820*/  SEL R17, R21, RZ, P3 ;  /* 0x000000ff15117207 */ /* 0x000fe20001800000 */
        /* <DEDUP_REMOVED lines=18> */
[----:B------:R-:W-:Y:S02]  /*0950*/  ISETP.NE.AND P1, PT, R40, 0xb, PT ;  /* 0x0000000b2800780c */ /* 0x000fe40003f25270 */
[----:B------:R-:W-:Y:S02]  /*0960*/  SEL R20, R29, R20, !P0 ;  /* 0x000000141d147207 */ /* 0x000fe40004000000 */
[----:B------:R-:W-:-:S02]  /*0970*/  ISETP.NE.AND P0, PT, R16, RZ, PT ;  /* 0x000000ff1000720c */ /* 0x000fc40003f05270 */
[----:B------:R-:W-:-:S05]  /*0980*/  SEL R20, R30, R20, !P1 ;  /* 0x000000141e147207 */ /* 0x000fca0004800000 */
[----:B------:R-:W-:-:S06]  /*0990*/  @P2 IMAD.IADD R21, R20, 0x1, R17 ;  /* 0x0000000114152824 */ /* 0x000fcc00078e0211 */
[----:B------:R-:W-:Y:S05]  /*09a0*/  @P0 BRA `(.L_x_96) ;  /* 0x0000000c00f00947 */ /* 0x000fea0003800000 */
[----:B------:R-:W0:Y:S01]  /*09b0*/  LDC.64 R16, c[0x0][0x390] ;  /* 0x0000e400ff107b82 */ /* 0x000e220000000a00 */
[----:B------:R-:W-:Y:S02]  /*09c0*/  IMAD.MOV.U32 R30, RZ, RZ, 0x65 ;  /* 0x00000065ff1e7424 */ /* 0x000fe400078e00ff */
[----:B------:R-:W-:-:S03]  /*09d0*/  IMAD.MOV.U32 R21, RZ, RZ, RZ ;  /* 0x000000ffff157224 */ /* 0x000fc600078e00ff */
[----:B0-----:R0:W-:Y:S01]  /*09e0*/  ST.E.64.STRONG.GPU desc[UR8][R16.64+0x100], R30 ;  /* 0x0001001e10007985 */ /* 0x0011e2000c10fb08 */
[----:B------:R-:W-:Y:S05]  /*09f0*/  BRA `(.L_x_96) ;  /* 0x0000000c00dc7947 */ /* 0x000fea0003800000 */
.L_x_95:
[----:B0-2---:R-:W-:Y:S02]  /*0a00*/  IADD3 R17, PT, PT, R34, R37, R36 ;  /* 0x0000002522117210 */ /* 0x005fe40007ffe024 */
[C---:B------:R-:W-:Y:S02]  /*0a10*/  ISETP.NE.AND P1, PT, R39.reuse, 0x1f, PT ;  /* 0x0000001f2700780c */ /* 0x040fe40003f25270 */
[----:B---3--:R-:W-:Y:S02]  /*0a20*/  IADD3 R17, PT, PT, R32, R35, R17 ;  /* 0x0000002320117210 */ /* 0x008fe40007ffe011 */
[----:B------:R-:W-:Y:S02]  /*0a30*/  ISETP.NE.AND P2, PT, R39, RZ, PT ;  /* 0x000000ff2700720c */ /* 0x000fe40003f45270 */
[----:B----4-:R-:W-:-:S04]  /*0a40*/  IADD3 R17, PT, PT, R18, R33, R17 ;  /* 0x0000002112117210 */ /* 0x010fc80007ffe011 */
        /* <DEDUP_REMOVED lines=56> */
[----:B------:R-:W-:-:S02]  /*0dd0*/  ISETP.GT.U32.AND P0, PT, R16, 0x1f, PT ;  /* 0x0000001f1000780c */ /* 0x000fc40003f04070 */
[----:B------:R-:W-:Y:S02]  /*0de0*/  SEL R20, R30, R20, !P1 ;  /* 0x000000141e147207 */ /* 0x000fe40004800000 */
[----:B------:R-:W-:-:S03]  /*0df0*/  ISETP.GE.U32.AND P1, PT, R16, 0x20, PT ;  /* 0x000000201000780c */ /* 0x000fc60003f26070 */
[----:B------:R-:W-:-:S05]  /*0e00*/  IMAD.IADD R20, R20, 0x1, R21 ;  /* 0x0000000114147824 */ /* 0x000fca00078e0215 */
[----:B------:R-:W-:Y:S01]  /*0e10*/  SEL R23, R17, R20, !P1 ;  /* 0x0000001411177207 */ /* 0x000fe20004800000 */
[----:B------:R-:W-:Y:S06]  /*0e20*/  @P0 BRA `(.L_x_97) ;  /* 0x0000000800a80947 */ /* 0x000fec0003800000 */
[----:B------:R-:W0:Y:S01]  /*0e30*/  LDC.64 R20, c[0x0][0x390] ;  /* 0x0000e400ff147b82 */ /* 0x000e220000000a00 */
[----:B------:R-:W-:Y:S02]  /*0e40*/  ISETP.NE.AND P1, PT, R16, RZ, PT ;  /* 0x000000ff1000720c */ /* 0x000fe40003f25270 */
[----:B------:R-:W-:-:S05]  /*0e50*/  LOP3.LUT R17, RZ, R16, RZ, 0x33, !PT ;  /* 0x00000010ff117212 */ /* 0x000fca00078e33ff */
[----:B------:R-:W-:-:S06]  /*0e60*/  IMAD.IADD R24, R42, 0x1, R17 ;  /* 0x000000012a187824 */ /* 0x000fcc00078e0211 */
        /* <DEDUP_REMOVED lines=11> */
.L_x_127:
[----:B------:R-:W-:Y:S05]  /*0f20*/  @!P0 BRA `(.L_x_99) ;  /* 0x0000000000748947 */ /* 0x000fea0003800000 */
[----:B------:R-:W-:-:S07]  /*0f30*/  IMAD.MOV.U32 R22, RZ, RZ, 0x3b8 ;  /* 0x000003b8ff167424 */ /* 0x000fce00078e00ff */
.L_x_101:
[----:B------:R-:W-:Y:S02]  /*0f40*/  VIADD R25, R22, 0x1 ;  /* 0x0000000116197836 */ /* 0x000fe40000000000 */
[----:B------:R-:W-:Y:S02]  /*0f50*/  IMAD R42, R42, 0x41a7, RZ ;  /* 0x000041a72a2a7824 */ /* 0x000fe400078e02ff */
[----:B------:R-:W0:Y:S01]  /*0f60*/  I2F.U32.RP R28, R25 ;  /* 0x00000019001c7306 */ /* 0x000e220000209000 */
[----:B------:R-:W-:Y:S01]  /*0f70*/  IMAD.MOV R29, RZ, RZ, -R25 ;  /* 0x000000ffff1d7224 */ /* 0x000fe200078e0a19 */
[----:B------:R-:W-:Y:S02]  /*0f80*/  ISETP.NE.U32.AND P2, PT, R25, RZ, PT ;  /* 0x000000ff1900720c */ /* 0x000fe40003f45070 */
[----:B------:R-:W-:-:S04]  /*0f90*/  LOP3.LUT R42, R42, 0x7fffffff, RZ, 0xc0, !PT ;  /* 0x7fffffff2a2a7812 */ /* 0x000fc800078ec0ff */
[----:B0-----:R-:W0:Y:S02]  /*0fa0*/  MUFU.RCP R28, R28 ;  /* 0x0000001c001c7308 */ /* 0x001e240000001000 */
[----:B0-----:R-:W-:-:S06]  /*0fb0*/  VIADD R20, R28, 0xffffffe ;  /* 0x0ffffffe1c147836 */ /* 0x001fcc0000000000 */
[----:B------:R0:W1:Y:S02]  /*0fc0*/  F2I.FTZ.U32.TRUNC.NTZ R21, R20 ;  /* 0x0000001400157305 */ /* 0x000064000021f000 */
[----:B0-----:R-:W-:Y:S02]  /*0fd0*/  IMAD.MOV.U32 R20, RZ, RZ, RZ ;  /* 0x000000ffff147224 */ /* 0x001fe400078e00ff */
[----:B-1----:R-:W-:-:S04]  /*0fe0*/  IMAD R29, R29, R21, RZ ;  /* 0x000000151d1d7224 */ /* 0x002fc800078e02ff */
[----:B------:R-:W-:-:S06]  /*0ff0*/  IMAD.HI.U32 R21, R21, R29, R20 ;  /* 0x0000001d15157227 */ /* 0x000fcc00078e0014 */
[----:B------:R-:W-:-:S04]  /*1000*/  IMAD.HI.U32 R21, R21, R42, RZ ;  /* 0x0000002a15157227 */ /* 0x000fc800078e00ff */
[----:B------:R-:W-:-:S04]  /*1010*/  IMAD.MOV R21, RZ, RZ, -R21 ;  /* 0x000000ffff157224 */ /* 0x000fc800078e0a15 */
[----:B------:R-:W-:-:S05]  /*1020*/  IMAD R28, R25, R21, R42 ;  /* 0x00000015191c7224 */ /* 0x000fca00078e022a */
[----:B------:R-:W-:-:S13]  /*1030*/  ISETP.GE.U32.AND P0, PT, R28, R25, PT ;  /* 0x000000191c00720c */ /* 0x000fda0003f06070 */
[----:B------:R-:W-:-:S05]  /*1040*/  @P0 IMAD.IADD R28, R28, 0x1, -R25 ;  /* 0x000000011c1c0824 */ /* 0x000fca00078e0a19 */
[----:B------:R-:W-:-:S13]  /*1050*/  ISETP.GE.U32.AND P0, PT, R28, R25, PT ;  /* 0x000000191c00720c */ /* 0x000fda0003f06070 */
[----:B------:R-:W-:Y:S01]  /*1060*/  @P0 IMAD.IADD R28, R28, 0x1, -R25 ;  /* 0x000000011c1c0824 */ /* 0x000fe200078e0a19 */
[----:B------:R-:W-:-:S04]  /*1070*/  @!P2 LOP3.LUT R28, RZ, R25, RZ, 0x33, !PT ;  /* 0x00000019ff1ca212 */ /* 0x000fc800078e33ff */
[----:B------:R-:W-:Y:S05]  /*1080*/  NANOSLEEP R28 ;  /* 0x0000001c0000735d */ /* 0x000fea0003800000 */
[----:B------:R-:W2:Y:S01]  /*1090*/  LD.E.64.STRONG.GPU R28, desc[UR8][R16.64+0x100] ;  /* 0x00010008101c7980 */ /* 0x000ea2000c10fb00 */
[----:B------:R-:W-:Y:S01]  /*10a0*/  UMOV UR5, 0xffffffff ;  /* 0xffffffff00057882 */ /* 0x000fe20000000000 */
[----:B------:R-:W-:Y:S02]  /*10b0*/  SHF.R.U32.HI R22, RZ, 0x1, R22 ;  /* 0x00000001ff167819 */ /* 0x000fe40000011616 */
[----:B--2---:R-:W-:Y:S01]  /*10c0*/  ISETP.NE.AND P0, PT, R28, 0x63, PT ;  /* 0x000000631c00780c */ /* 0x004fe20003f05270 */
[----:B------:R-:W-:-:S12]  /*10d0*/  BRA.DIV UR5, `(.L_x_100) ;  /* 0x00000036051c7947 */ /* 0x000fd8000b800000 */
[----:B------:R-:W-:-:S13]  /*10e0*/  VOTE.ANY P0, !P0 ;  /* 0x0000000000ff7806 */ /* 0x000fda0004000100 */
.L_x_130:
[----:B------:R-:W-:Y:S05]  /*10f0*/  @P0 BRA `(.L_x_101) ;  /* 0xfffffffc00900947 */ /* 0x000fea000383ffff */
.L_x_99:
[----:B------:R-:W-:Y:S01]  /*1100*/  UMOV UR5, 0xffffffff ;  /* 0xffffffff00057882 */ /* 0x000fe20000000000 */
[----:B------:R-:W-:Y:S02]  /*1110*/  ISETP.NE.AND P0, PT, R28, 0x65, PT ;  /* 0x000000651c00780c */ /* 0x000fe40003f05270 */
[----:B------:R-:W-:Y:S11]  /*1120*/  BRA.DIV UR5, `(.L_x_102) ;  /* 0x0000003605287947 */ /* 0x000ff6000b800000 */
[----:B------:R-:W0:Y:S01]  /*1130*/  S2R R25, SR_GEMASK ;  /* 0x0000000000197919 */ /* 0x000e220000003c00 */
[----:B------:R-:W-:Y:S01]  /*1140*/  VOTE.ANY R21, PT, !P0 ;  /* 0x0000000000157806 */ /* 0x000fe200040e0100 */
        /* <DEDUP_REMOVED lines=10> */
[----:B0-----:R-:W-:Y:S02]  /*11f0*/  IADD3 R44, P3, PT, R16, 0x100, RZ ;  /* 0x00000100102c7810 */ /* 0x001fe40007f7e0ff */
[----:B-1----:R-:W-:Y:S02]  /*1200*/  SEL R22, R22, RZ, !P0 ;  /* 0x000000ff16167207 */ /* 0x002fe40004000000 */
[----:B------:R-:W-:-:S03]  /*1210*/  ISETP.GT.AND P0, PT, R41, R48, PT ;  /* 0x000000302900720c */ /* 0x000fc60003f04270 */
[----:B------:R-:W-:-:S05]  /*1220*/  IMAD.IADD R43, R22, 0x1, R29 ;  /* 0x00000001162b7824 */ /* 0x000fca00078e021d */
[----:B------:R-:W0:Y:S02]  /*1230*/  SHFL.DOWN PT, R22, R43, 0x2, R48 ;  /* 0x084000002b167989 */ /* 0x000e2400000e0030 */
[----:B0-----:R-:W-:Y:S02]  /*1240*/  SEL R22, R22, RZ, !P0 ;  /* 0x000000ff16167207 */ /* 0x001fe40004000000 */
[----:B------:R-:W-:-:S03]  /*1250*/  ISETP.GT.AND P0, PT, R40, R48, PT ;  /* 0x000000302800720c */ /* 0x000fc60003f04270 */
[----:B------:R-:W-:Y:S02]  /*1260*/  IMAD.IADD R45, R43, 0x1, R22 ;  /* 0x000000012b2d7824 */ /* 0x000fe400078e0216 */
[----:B------:R-:W-:-:S03]  /*1270*/  VIADD R43, R39, 0x10 ;  /* 0x00000010272b7836 */ /* 0x000fc60000000000 */
[----:B------:R-:W0:Y:S02]  /*1280*/  SHFL.DOWN PT, R22, R45, 0x4, R48 ;  /* 0x088000002d167989 */ /* 0x000e2400000e0030 */
[-C--:B------:R-:W-:Y:S02]  /*1290*/  ISETP.GT.AND P2, PT, R43, R48.reuse, PT ;  /* 0x000000302b00720c */ /* 0x080fe40003f44270 */
[----:B0-----:R-:W-:Y:S02]  /*12a0*/  SEL R22, R22, RZ, !P0 ;  /* 0x000000ff16167207 */ /* 0x001fe40004000000 */
[----:B------:R-:W-:-:S03]  /*12b0*/  ISETP.GT.AND P0, PT, R30, R48, PT ;  /* 0x000000301e00720c */ /* 0x000fc60003f04270 */
[----:B------:R-:W-:Y:S02]  /*12c0*/  IMAD.IADD R29, R45, 0x1, R22 ;  /* 0x000000012d1d7824 */ /* 0x000fe400078e0216 */
[----:B------:R-:W-:-:S03]  /*12d0*/  IMAD.X R45, RZ, RZ, R17, P3 ;  /* 0x000000ffff2d7224 */ /* 0x000fc600018e0611 */
[----:B------:R-:W0:Y:S02]  /*12e0*/  SHFL.DOWN PT, R22, R29, 0x8, R48 ;  /* 0x090000001d167989 */ /* 0x000e2400000e0030 */
[----:B0-----:R-:W-:Y:S02]  /*12f0*/  SEL R22, R22, RZ, !P0 ;  /* 0x000000ff16167207 */ /* 0x001fe40004000000 */
[----:B------:R-:W-:-:S03]  /*1300*/  ISETP.NE.AND P0, PT, R28, 0x65, PT ;  /* 0x000000651c00780c */ /* 0x000fc60003f05270 */
[----:B------:R-:W-:-:S05]  /*1310*/  IMAD.IADD R47, R29, 0x1, R22 ;  /* 0x000000011d2f7824 */ /* 0x000fca00078e0216 */
[----:B------:R-:W0:Y:S05]  /*1320*/  SHFL.DOWN PT, R22, R47, 0x10, R48 ;  /* 0x0a0000002f167989 */ /* 0x000e2a00000e0030 */
[----:B------:R-:W-:Y:S02]  /*1330*/  VOTE.ALL P0, P0 ;  /* 0x0000000000ff7806 */ /* 0x000fe40000000000 */
[----:B0-----:R-:W-:-:S05]  /*1340*/  SEL R22, R22, RZ, !P2 ;  /* 0x000000ff16167207 */ /* 0x001fca0005000000 */
[----:B------:R-:W-:-:S07]  /*1350*/  IMAD.IADD R46, R47, 0x1, R22 ;  /* 0x000000012f2e7824 */ /* 0x000fce00078e0216 */
.L_x_139:
[----:B------:R-:W-:Y:S05]  /*1360*/  @!P0 BRA `(.L_x_103) ;  /* 0x00000004001c8947 */ /* 0x000fea0003800000 */
[----:B------:R-:W-:-:S07]  /*1370*/  IMAD.MOV.U32 R47, RZ, RZ, 0x3b8 ;  /* 0x000003b8ff2f7424 */ /* 0x000fce00078e00ff */
.L_x_109:
        /* <DEDUP_REMOVED lines=8> */
.L_x_142:
[----:B------:R-:W-:Y:S05]  /*1400*/  @!P0 BRA `(.L_x_105) ;  /* 0x0000000000748947 */ /* 0x000fea0003800000 */
[----:B------:R-:W-:-:S07]  /*1410*/  IMAD.MOV.U32 R22, RZ, RZ, R47 ;  /* 0x000000ffff167224 */ /* 0x000fce00078e002f */
.L_x_107:
        /* <DEDUP_REMOVED lines=27> */
.L_x_145:
[----:B------:R-:W-:Y:S05]  /*15d0*/  @P0 BRA `(.L_x_107) ;  /* 0xfffffffc00900947 */ /* 0x000fea000383ffff */
.L_x_105:
[----:B------:R-:W-:Y:S01]  /*15e0*/  UMOV UR5, 0xffffffff ;  /* 0xffffffff00057882 */ /* 0x000fe20000000000 */
[----:B------:R-:W-:Y:S02]  /*15f0*/  ISETP.NE.AND P0, PT, R28, 0x65, PT ;  /* 0x000000651c00780c */ /* 0x000fe40003f05270 */
[----:B------:R-:W-:Y:S11]  /*1600*/  BRA.DIV UR5, `(.L_x_108) ;  /* 0x0000003605387947 */ /* 0x000ff6000b800000 */
[----:B------:R-:W-:Y:S01]  /*1610*/  VOTE.ANY R21, PT, !P0 ;  /* 0x0000000000157806 */ /* 0x000fe200040e0100 */
[----:B------:R-:W-:-:S03]  /*1620*/  VIADD R24, R24, 0xffffffe0 ;  /* 0xffffffe018187836 */ /* 0x000fc60000000000 */
[----:B------:R-:W-:-:S05]  /*1630*/  LOP3.LUT R21, R21, 0x80000000, R25, 0xec, !PT ;  /* 0x8000000015157812 */ /* 0x000fca00078eec19 */
[----:B------:R-:W-:-:S05]  /*1640*/  VIADD R16, R21, 0xffffffff ;  /* 0xffffffff15107836 */ /* 0x000fca0000000000 */
[----:B------:R-:W-:-:S04]  /*1650*/  LOP3.LUT R16, R21, R16, RZ, 0xc, !PT ;  /* 0x0000001015107212 */ /* 0x000fc800078e0cff */
        /* <DEDUP_REMOVED lines=23> */
.L_x_154:
[----:B------:R-:W-:Y:S05]  /*17d0*/  @P0 BRA `(.L_x_109) ;  /* 0xfffffff800e80947 */ /* 0x000fea000383ffff */
.L_x_103:
        /* <DEDUP_REMOVED lines=8> */
[----:B0-----:R-:W-:-:S05]  /*1860*/  @!P1 LEA R16, R17, R16, 0x18 ;  /* 0x0000001011109211 */ /* 0x001fca00078ec0ff */
[----:B------:R1:W-:Y:S04]  /*1870*/  @!P1 STS [R16+0x8], R31 ;  /* 0x0000081f10009388 */ /* 0x0003e80000000800 */
[----:B------:R1:W-:Y:S01]  /*1880*/  @!P1 STS [R16+0x4], R46 ;  /* 0x0000042e10009388 */ /* 0x0003e20000000800 */
[----:B--2---:R-:W-:Y:S01]  /*1890*/  @!P0 LEA R21, R21, R20, 0x18 ;  /* 0x0000001415158211 */ /* 0x004fe200078ec0ff */
[----:B------:R-:W-:Y:S02]  /*18a0*/  IMAD.MOV.U32 R20, RZ, RZ, R23 ;  /* 0x000000ffff147224 */ /* 0x000fe400078e0017 */
[----:B------:R-:W-:Y:S02]  /*18b0*/  @!P0 IMAD.MOV.U32 R20, RZ, RZ, R46 ;  /* 0x000000ffff148224 */ /* 0x000fe400078e002e */
[----:B------:R1:W-:Y:S05]  /*18c0*/  @!P0 STS [R21+0x4c], R46 ;  /* 0x00004c2e15008388 */ /* 0x0003ea0000000800 */
.L_x_97:
[----:B------:R-:W-:Y:S05]  /*18d0*/  WARPSYNC.ALL ;  /* 0x0000000000007948 */ /* 0x000fea0003800000 */
[----:B------:R-:W0:Y:S08]  /*18e0*/  S2UR UR6, SR_CgaCtaId ;  /* 0x00000000000679c3 */ /* 0x000e300000008800 */
[----:B------:R-:W-:Y:S06]  /*18f0*/  BAR.SYNC.DEFER_BLOCKING 0x0 ;  /* 0x0000000000007b1d */ /* 0x000fec0000010000 */
[----:B------:R-:W-:Y:S01]  /*1900*/  UMOV UR5, 0x400 ;  /* 0x0000040000057882 */ /* 0x000fe20000000000 */
[----:B------:R-:W2:Y:S01]  /*1910*/  S2R R17, SR_TID.X ;  /* 0x0000000000117919 */ /* 0x000ea20000002100 */
[----:B0-----:R-:W-:-:S09]  /*1920*/  ULEA UR5, UR6, UR5, 0x18 ;  /* 0x0000000506057291 */ /* 0x001fd2000f8ec0ff */
[----:B-1----:R-:W0:Y:S01]  /*1930*/  LDS R16, [UR5+0x4c] ;  /* 0x00004c05ff107984 */ /* 0x002e220008000800 */
[----:B--2---:R-:W-:-:S04]  /*1940*/  ISETP.NE.AND P0, PT, R17, RZ, PT ;  /* 0x000000ff1100720c */ /* 0x004fc80003f05270 */
[----:B0-----:R-:W-:-:S05]  /*1950*/  SEL R21, R16, RZ, P0 ;  /* 0x000000ff10157207 */ /* 0x001fca0000000000 */
[----:B------:R-:W-:-:S07]  /*1960*/  IMAD.IADD R21, R21, 0x1, R20 ;  /* 0x0000000115157824 */ /* 0x000fce00078e0214 */
.L_x_96:
[----:B------:R-:W-:Y:S05]  /*1970*/  BSYNC.RECONVERGENT B0 ;  /* 0x0000000000007941 */ /* 0x000fea0003800200 */
.L_x_94:
[----:B------:R-:W-:Y:S01]  /*1980*/  IMAD.IADD R36, R36, 0x1, R21 ;  /* 0x0000000124247824 */ /* 0x000fe200078e0215 */
[----:B0-----:R-:W0:Y:S01]  /*1990*/  S2R R16, SR_TID.X ;  /* 0x0000000000107919 */ /* 0x001e220000002100 */
[----:B------:R-:W1:Y:S01]  /*19a0*/  S2UR UR6, SR_CgaCtaId ;  /* 0x00000000000679c3 */ /* 0x000e620000008800 */
[----:B------:R-:W-:Y:S01]  /*19b0*/  UMOV UR5, 0x400 ;  /* 0x0000040000057882 */ /* 0x000fe20000000000 */
[----:B------:R-:W-:Y:S01]  /*19c0*/  IMAD.IADD R37, R37, 0x1, R36 ;  /* 0x0000000125257824 */ /* 0x000fe200078e0224 */
[----:B------:R-:W2:Y:S03]  /*19d0*/  S2R R17, SR_LANEID ;  /* 0x0000000000117919 */ /* 0x000ea60000000000 */
[----:B------:R-:W-:Y:S02]  /*19e0*/  IMAD.IADD R34, R34, 0x1, R37 ;  /* 0x0000000122227824 */ /* 0x000fe400078e0225 */
[----:B------:R-:W-:Y:S02]  /*19f0*/  BAR.SYNC.DEFER_BLOCKING 0x0 ;  /* 0x0000000000007b1d */ /* 0x000fe40000010000 */
[----:B------:R-:W-:-:S04]  /*1a00*/  IMAD.IADD R35, R35, 0x1, R34 ;  /* 0x0000000123237824 */ /* 0x000fc800078e0222 */
[----:B------:R-:W-:-:S04]  /*1a10*/  IMAD.IADD R32, R32, 0x1, R35 ;  /* 0x0000000120207824 */ /* 0x000fc800078e0223 */
[----:B------:R-:W-:-:S04]  /*1a20*/  IMAD.IADD R33, R33, 0x1, R32 ;  /* 0x0000000121217824 */ /* 0x000fc800078e0220 */
[----:B------:R-:W-:Y:S01]  /*1a30*/  IMAD.IADD R18, R18, 0x1, R33 ;  /* 0x0000000112127824 */ /* 0x000fe200078e0221 */
[----:B-1----:R-:W-:-:S03]  /*1a40*/  ULEA UR5, UR6, UR5, 0x18 ;  /* 0x0000000506057291 */ /* 0x002fc6000f8ec0ff */
[----:B------:R-:W-:Y:S01]  /*1a50*/  IMAD.IADD R19, R19, 0x1, R18 ;  /* 0x0000000113137824 */ /* 0x000fe200078e0212 */
[----:B------:R-:W1:Y:S03]  /*1a60*/  LDCU.64 UR6, c[0x0][0x388] ;  /* 0x00007100ff0677ac */ /* 0x000e660008000a00 */
[----:B------:R-:W-:Y:S01]  /*1a70*/  IMAD.IADD R14, R14, 0x1, R19 ;  /* 0x000000010e0e7824 */ /* 0x000fe200078e0213 */
[----:B0-----:R-:W-:-:S03]  /*1a80*/  SHF.R.U32.HI R16, RZ, 0x5, R16 ;  /* 0x00000005ff107819 */ /* 0x001fc60000011610 */
[----:B------:R-:W-:Y:S02]  /*1a90*/  IMAD.IADD R15, R15, 0x1, R14 ;  /* 0x000000010f0f7824 */ /* 0x000fe400078e020e */
[----:B--2---:R-:W-:Y:S02]  /*1aa0*/  IMAD R16, R16, 0x2c0, R17 ;  /* 0x000002c010107824 */ /* 0x004fe400078e0211 */
[----:B------:R-:W-:-:S03]  /*1ab0*/  IMAD.IADD R12, R12, 0x1, R15 ;  /* 0x000000010c0c7824 */ /* 0x000fc600078e020f */
[----:B------:R-:W-:Y:S01]  /*1ac0*/  LEA R16, R16, UR5, 0x2 ;  /* 0x0000000510107c11 */ /* 0x000fe2000f8e10ff */
[----:B------:R-:W-:Y:S01]  /*1ad0*/  IMAD.IADD R13, R13, 0x1, R12 ;  /* 0x000000010d0d7824 */ /* 0x000fe200078e020c */
[----:B-1----:R-:W-:-:S03]  /*1ae0*/  IADD3 R38, P0, PT, R38, UR6, RZ ;  /* 0x0000000626267c10 */ /* 0x002fc6000ff1e0ff */
[----:B------:R-:W-:Y:S02]  /*1af0*/  IMAD.IADD R10, R10, 0x1, R13 ;  /* 0x000000010a0a7824 */ /* 0x000fe400078e020d */
[----:B------:R-:W-:Y:S01]  /*1b00*/  IMAD R20, R17, 0x54, R16 ;  /* 0x0000005411147824 */ /* 0x000fe200078e0210 */
[----:B------:R-:W-:Y:S01]  /*1b10*/  IADD3.X R39, PT, PT, R0, UR7, RZ, P0, !PT ;  /* 0x0000000700277c10 */ /* 0x000fe200087fe4ff */
[----:B------:R-:W-:-:S03]  /*1b20*/  IMAD.IADD R11, R11, 0x1, R10 ;  /* 0x000000010b0b7824 */ /* 0x000fc600078e020a */
[----:B------:R-:W-:Y:S01]  /*1b30*/  STS.64 [R20], R36 ;  /* 0x0000002414007388 */ /* 0x000fe20000000a00 */
[----:B------:R-:W-:-:S03]  /*1b40*/  IMAD.IADD R8, R8, 0x1, R11 ;  /* 0x0000000108087824 */ /* 0x000fc600078e020b */
[----:B------:R-:W-:Y:S01]  /*1b50*/  STS.64 [R20+0x8], R34 ;  /* 0x0000082214007388 */ /* 0x000fe20000000a00 */
        /* <DEDUP_REMOVED lines=13> */
[----:B------:R-:W-:Y:S04]  /*1c30*/  STS.64 [R20+0x40], R6 ;  /* 0x0000400614007388 */ /* 0x000fe80000000a00 */
[----:B------:R-:W-:Y:S04]  /*1c40*/  STS.64 [R20+0x48], R4 ;  /* 0x0000480414007388 */ /* 0x000fe80000000a00 */
[----:B------:R-:W-:Y:S01]  /*1c50*/  STS.64 [R20+0x50], R2 ;  /* 0x0000500214007388 */ /* 0x000fe20000000a00 */
        /* <DEDUP_REMOVED lines=46> */
.L_x_93:
[----:B------:R-:W-:-:S13]  /*1f40*/  ISETP.NE.AND P0, PT, R0, RZ, PT ;  /* 0x000000ff0000720c */ /* 0x000fda0003f05270 */
[----:B------:R-:W-:Y:S05]  /*1f50*/  @!P0 EXIT ;  /* 0x000000000000894d */ /* 0x000fea0003800000 */
[----:B------:R-:W0:Y:S02]  /*1f60*/  LDC.64 R4, c[0x0][0x380] ;  /* 0x0000e000ff047b82 */ /* 0x000e240000000a00 */
[----:B0-----:R-:W-:-:S05]  /*1f70*/  IMAD.WIDE.U32 R4, R3, 0x4, R4 ;  /* 0x0000000403047825 */ /* 0x001fca00078e0004 */
[----:B------:R0:W2:Y:S01]  /*1f80*/  LDG.E R6, desc[UR8][R4.64] ;  /* 0x0000000804067981 */ /* 0x0000a2000c1e1900 */
[----:B------:R-:W1:Y:S02]  /*1f90*/  S2R R2, SR_TID.X ;  /* 0x0000000000027919 */ /* 0x000e640000002100 */
[C---:B-1----:R-:W-:Y:S02]  /*1fa0*/  LOP3.LUT R3, R2.reuse, 0x1f, RZ, 0xc0, !PT ;  /* 0x0000001f02037812 */ /* 0x042fe400078ec0ff */
[----:B------:R-:W-:-:S05]  /*1fb0*/  LOP3.LUT R8, R2, 0x3e0, RZ, 0xc0, !PT ;  /* 0x000003e002087812 */ /* 0x000fca00078ec0ff */
[----:B------:R-:W-:-:S04]  /*1fc0*/  IMAD R3, R8, 0x16, R3 ;  /* 0x0000001608037824 */ /* 0x000fc800078e0203 */
[C---:B------:R-:W-:Y:S01]  /*1fd0*/  VIADD R7, R3.reuse, 0x20 ;  /* 0x0000002003077836 */ /* 0x040fe20000000000 */
[C---:B------:R-:W-:Y:S01]  /*1fe0*/  ISETP.GE.U32.AND P6, PT, R3.reuse, R0, PT ;  /* 0x000000000300720c */ /* 0x040fe20003fc6070 */
[C---:B------:R-:W-:Y:S01]  /*1ff0*/  VIADD R9, R3.reuse, 0x40 ;  /* 0x0000004003097836 */ /* 0x040fe20000000000 */
[C---:B0-----:R-:W-:Y:S01]  /*2000*/  LEA R4, P1, R3.reuse, R4, 0x2 ;  /* 0x0000000403047211 */ /* 0x041fe200078210ff */
[----:B------:R-:W-:Y:S01]  /*2010*/  VIADD R11, R3, 0x60 ;  /* 0x00000060030b7836 */ /* 0x000fe20000000000 */
[-C--:B------:R-:W-:Y:S01]  /*2020*/  ISETP.GE.U32.AND P5, PT, R7, R0.reuse, PT ;  /* 0x000000000700720c */ /* 0x080fe20003fa6070 */
[----:B------:R-:W-:Y:S01]  /*2030*/  VIADD R7, R3, 0x80 ;  /* 0x0000008003077836 */ /* 0x000fe20000000000 */
[-C--:B------:R-:W-:Y:S01]  /*2040*/  ISETP.GE.U32.AND P0, PT, R9, R0.reuse, PT ;  /* 0x000000000900720c */ /* 0x080fe20003f06070 */
[----:B------:R-:W-:Y:S01]  /*2050*/  IMAD.X R5, RZ, RZ, R5, P1 ;  /* 0x000000ffff057224 */ /* 0x000fe200008e0605 */
[-C--:B------:R-:W-:Y:S01]  /*2060*/  ISETP.GE.U32.AND P4, PT, R11, R0.reuse, PT ;  /* 0x000000000b00720c */ /* 0x080fe20003f86070 */
[----:B------:R-:W-:Y:S01]  /*2070*/  VIADD R9, R3, 0xa0 ;  /* 0x000000a003097836 */ /* 0x000fe20000000000 */
[----:B------:R-:W-:Y:S01]  /*2080*/  ISETP.GE.U32.AND P3, PT, R7, R0, PT ;  /* 0x000000000700720c */ /* 0x000fe20003f66070 */
[----:B------:R-:W-:-:S03]  /*2090*/  VIADD R7, R3, 0xc0 ;  /* 0x000000c003077836 */ /* 0x000fc60000000000 */
[-C--:B------:R-:W-:Y:S01]  /*20a0*/  ISETP.GE.U32.AND P2, PT, R9, R0.reuse, PT ;  /* 0x000000000900720c */ /* 0x080fe20003f46070 */
[----:B------:R-:W-:Y:S01]  /*20b0*/  VIADD R9, R3, 0x100 ;  /* 0x0000010003097836 */ /* 0x000fe20000000000 */
[-C--:B------:R-:W-:Y:S01]  /*20c0*/  ISETP.GE.U32.AND P1, PT, R7, R0.reuse, PT ;  /* 0x000000000700720c */ /* 0x080fe20003f26070 */
[C---:B------:R-:W-:Y:S02]  /*20d0*/  VIADD R7, R3.reuse, 0xe0 ;  /* 0x000000e003077836 */ /* 0x040fe40000000000 */
[----:B------:R-:W-:Y:S02]  /*20e0*/  VIADD R39, R3, 0x260 ;  /* 0x0000026003277836 */ /* 0x000fe40000000000 */
[----:B--2---:R-:W-:Y:S02]  /*20f0*/  IMAD.MOV.U32 R16, RZ, RZ, R6 ;  /* 0x000000ffff107224 */ /* 0x004fe400078e0006 */
[----:B------:R-:W2:Y:S01]  /*2100*/  @!P6 LDG.E R6, desc[UR8][R4.64] ;  /* 0x000000080406e981 */ /* 0x000ea2000c1e1900 */
[----:B------:R-:W-:Y:S01]  /*2110*/  ISETP.GE.U32.AND P6, PT, R7, R0, PT ;  /* 0x000000000700720c */ /* 0x000fe20003fc6070 */
[----:B------:R-:W-:-:S02]  /*2120*/  IMAD.MOV.U32 R10, RZ, RZ, R16 ;  /* 0x000000ffff0a7224 */ /* 0x000fc400078e0010 */
[----:B------:R-:W-:Y:S02]  /*2130*/  VIADD R7, R3, 0x120 ;  /* 0x0000012003077836 */ /* 0x000fe40000000000 */
[--C-:B------:R-:W-:Y:S02]  /*2140*/  IMAD.MOV.U32 R12, RZ, RZ, R16.reuse ;  /* 0x000000ffff0c7224 */ /* 0x100fe400078e0010 */
[----:B------:R-:W3:Y:S01]  /*2150*/  @!P0 LDG.E R10, desc[UR8][R4.64+0x100] ;  /* 0x00010008040a8981 */ /* 0x000ee2000c1e1900 */
[-C--:B------:R-:W-:Y:S01]  /*2160*/  ISETP.GE.U32.AND P0, PT, R7, R0.reuse, PT ;  /* 0x000000000700720c */ /* 0x080fe20003f06070 */
[----:B------:R-:W-:Y:S02]  /*2170*/  VIADD R7, R3, 0x140 ;  /* 0x0000014003077836 */ /* 0x000fe40000000000 */
[--C-:B------:R-:W-:Y:S01]  /*2180*/  IMAD.MOV.U32 R8, RZ, RZ, R16.reuse ;  /* 0x000000ffff087224 */ /* 0x100fe200078e0010 */
[----:B------:R-:W4:Y:S01]  /*2190*/  @!P4 LDG.E R12, desc[UR8][R4.64+0x180] ;  /* 0x00018008040cc981 */ /* 0x000f22000c1e1900 */
[----:B------:R-:W-:Y:S01]  /*21a0*/  IMAD.MOV.U32 R18, RZ, RZ, R16 ;  /* 0x000000ffff127224 */ /* 0x000fe200078e0010 */
[----:B------:R-:W-:Y:S01]  /*21b0*/  ISETP.GE.U32.AND P4, PT, R7, R0, PT ;  /* 0x000000000700720c */ /* 0x000fe20003f86070 */
[----:B------:R-:W-:-:S02]  /*21c0*/  VIADD R7, R3, 0x180 ;  /* 0x0000018003077836 */ /* 0x000fc40000000000 */
[----:B------:R-:W5:Y:S01]  /*21d0*/  @!P5 LDG.E R8, desc[UR8][R4.64+0x80] ;  /* 0x000080080408d981 */ /* 0x000f62000c1e1900 */
[-C--:B------:R-:W-:Y:S01]  /*21e0*/  ISETP.GE.U32.AND P5, PT, R9, R0.reuse, PT ;  /* 0x000000000900720c */ /* 0x080fe20003fa6070 */
[--C-:B------:R-:W-:Y:S02]  /*21f0*/  IMAD.MOV.U32 R20, RZ, RZ, R16.reuse ;  /* 0x000000ffff147224 */ /* 0x100fe400078e0010 */
[----:B------:R-:W5:Y:S01]  /*2200*/  @!P2 LDG.E R18, desc[UR8][R4.64+0x280] ;  /* 0x000280080412a981 */ /* 0x000f62000c1e1900 */
[-C--:B------:R-:W-:Y:S01]  /*2210*/  ISETP.GE.U32.AND P2, PT, R7, R0.reuse, PT ;  /* 0x000000000700720c */ /* 0x080fe20003f46070 */
[C---:B------:R-:W-:Y:S02]  /*2220*/  VIADD R7, R3.reuse, 0x1a0 ;  /* 0x000001a003077836 */ /* 0x040fe40000000000 */
[--C-:B------:R-:W-:Y:S01]  /*2230*/  IMAD.MOV.U32 R14, RZ, RZ, R16.reuse ;  /* 0x000000ffff0e7224 */ /* 0x100fe200078e0010 */
[----:B------:R-:W5:Y:S01]  /*2240*/  @!P1 LDG.E R20, desc[UR8][R4.64+0x300] ;  /* 0x0003000804149981 */ /* 0x000f62000c1e1900 */
[----:B------:R-:W-:Y:S01]  /*2250*/  VIADD R9, R3, 0x160 ;  /* 0x0000016003097836 */ /* 0x000fe20000000000 */
[----:B------:R-:W-:Y:S01]  /*2260*/  ISETP.GE.U32.AND P1, PT, R7, R0, PT ;  /* 0x000000000700720c */ /* 0x000fe20003f26070 */
[----:B------:R-:W-:-:S02]  /*2270*/  IMAD.MOV.U32 R24, RZ, RZ, R16 ;  /* 0x000000ffff187224 */ /* 0x000fc400078e0010 */
[----:B------:R-:W-:Y:S01]  /*2280*/  VIADD R7, R3, 0x1e0 ;  /* 0x000001e003077836 */ /* 0x000fe20000000000 */
        /* <DEDUP_REMOVED lines=17> */
[----:B------:R-:W-:Y:S02]  /*23a0*/  VIADD R7, R3, 0x280 ;  /* 0x0000028003077836 */ /* 0x000fe40000000000 */
[--C-:B------:R-:W-:Y:S01]  /*23b0*/  IMAD.MOV.U32 R28, RZ, RZ, R16.reuse ;  /* 0x000000ffff1c7224 */ /* 0x100fe200078e0010 */
[----:B------:R-:W5:Y:S01]  /*23c0*/  @!P2 LDG.E R32, desc[UR8][R4.64+0x600] ;  /* 0x000600080420a981 */ /* 0x000f62000c1e1900 */
[--C-:B------:R-:W-:Y:S01]  /*23d0*/  IMAD.MOV.U32 R34, RZ, RZ, R16.reuse ;  /* 0x000000ffff227224 */ /* 0x100fe200078e0010 */
[----:B------:R-:W-:Y:S01]  /*23e0*/  ISETP.GE.U32.AND P2, PT, R7, R0, PT ;  /* 0x000000000700720c */ /* 0x000fe20003f46070 */
[----:B------:R-:W-:-:S02]  /*23f0*/  IMAD.MOV.U32 R36, RZ, RZ, R16 ;  /* 0x000000ffff247224 */ /* 0x000fc400078e0010 */
[C---:B------:R-:W-:Y:S01]  /*2400*/  VIADD R9, R3.reuse, 0x220 ;  /* 0x0000022003097836 */ /* 0x040fe20000000000 */
[----:B------:R-:W5:Y:S01]  /*2410*/  @!P4 LDG.E R28, desc[UR8][R4.64+0x500] ;  /* 0x00050008041cc981 */ /* 0x000f62000c1e1900 */
[----:B------:R-:W-:-:S03]  /*2420*/  VIADD R7, R3, 0x2a0 ;  /* 0x000002a003077836 */ /* 0x000fc60000000000 */
[----:B------:R-:W5:Y:S01]  /*2430*/  @!P1 LDG.E R34, desc[UR8][R4.64+0x680] ;  /* 0x0006800804229981 */ /* 0x000f62000c1e1900 */
[-C--:B------:R-:W-:Y:S02]  /*2440*/  ISETP.GE.U32.AND P4, PT, R9, R0.reuse, PT ;  /* 0x000000000900720c */ /* 0x080fe40003f86070 */
[-C--:B------:R-:W-:Y:S01]  /*2450*/  ISETP.GE.U32.AND P1, PT, R39, R0.reuse, PT ;  /* 0x000000002700720c */ /* 0x080fe20003f26070 */
[----:B------:R-:W5:Y:S01]  /*2460*/  @!P6 LDG.E R36, desc[UR8][R4.64+0x700] ;  /* 0x000700080424e981 */ /* 0x000f62000c1e1900 */
[----:B------:R-:W-:Y:S01]  /*2470*/  ISETP.GE.U32.AND P6, PT, R7, R0, PT ;  /* 0x000000000700720c */ /* 0x000fe20003fc6070 */
        /* <DEDUP_REMOVED lines=16> */
[----:B------:R-:W-:Y:S01]  /*2580*/  UMOV UR4, 0x400 ;  /* 0x0000040000047882 */ /* 0x000fe20000000000 */
[----:B------:R-:W-:Y:S01]  /*2590*/  ISETP.NE.AND P0, PT, R42, RZ, PT ;  /* 0x000000ff2a00720c */ /* 0x000fe20003f05270 */
[----:B-1----:R-:W-:-:S02]  /*25a0*/  ULEA UR4, UR5, UR4, 0x18 ;  /* 0x0000000405047291 */ /* 0x002fc4000f8ec0ff */
[----:B0-----:R-:W-:-:S05]  /*25b0*/  IMAD R41, R43, 0x2c0, R38 ;  /* 0x000002c02b297824 */ /* 0x001fca00078e0226 */
        /* <DEDUP_REMOVED lines=39> */
[----:B------:R-:W-:Y:S02]  /*2830*/  ISETP.NE.AND P1, PT, R38, 0x1f, PT ;  /* 0x0000001f2600780c */ /* 0x000fe40003f25270 */
[----:B---3--:R-:W-:Y:S02]  /*2840*/  IADD3 R16, PT, PT, R8, R7, R16 ;  /* 0x0000000708107210 */ /* 0x008fe40007ffe010 */
[----:B------:R-:W-:Y:S02]  /*2850*/  ISETP.NE.AND P2, PT, R43, 0xb, PT ;  /* 0x0000000b2b00780c */ /* 0x000fe40003f45270 */
[----:B----4-:R-:W-:Y:S02]  /*2860*/  IADD3 R16, PT, PT, R10, R9, R16 ;  /* 0x000000090a107210 */ /* 0x010fe40007ffe010 */
[----:B------:R-:W-:-:S02]  /*2870*/  ISETP.GE.U32.AND P3, PT, R2, 0x20, PT ;  /* 0x000000200200780c */ /* 0x000fc40003f66070 */
        /* <DEDUP_REMOVED lines=46> */
[----:B------:R-:W-:Y:S02]  /*2b60*/  SEL R16, R22, R16, !P0 ;  /* 0x0000001016107207 */ /* 0x000fe40004000000 */
[----:B------:R-:W-:-:S04]  /*2b70*/  ISETP.NE.AND P0, PT, R43, 0x8, PT ;  /* 0x000000082b00780c */ /* 0x000fc80003f05270 */
[----:B------:R-:W-:Y:S02]  /*2b80*/  SEL R16, R23, R16, !P0 ;  /* 0x0000001017107207 */ /* 0x000fe40004000000 */
[----:B------:R-:W-:Y:S02]  /*2b90*/  ISETP.NE.AND P0, PT, R43, 0xa, PT ;  /* 0x0000000a2b00780c */ /* 0x000fe40003f05270 */
[----:B------:R-:W-:Y:S02]  /*2ba0*/  SEL R16, R24, R16, !P1 ;  /* 0x0000001018107207 */ /* 0x000fe40004800000 */
[----:B------:R-:W-:Y:S02]  /*2bb0*/  ISETP.NE.AND P1, PT, R38, RZ, PT ;  /* 0x000000ff2600720c */ /* 0x000fe40003f25270 */
[----:B------:R-:W-:Y:S01]  /*2bc0*/  SEL R16, R25, R16, !P0 ;  /* 0x0000001019107207 */ /* 0x000fe20004000000 */
[----:B------:R-:W-:Y:S01]  /*2bd0*/  @!P2 IMAD.IADD R16, R26, 0x1, R25 ;  /* 0x000000011a10a824 */ /* 0x000fe200078e0219 */
[----:B------:R-:W-:-:S02]  /*2be0*/  SEL R17, R42, RZ, P1 ;  /* 0x000000ff2a117207 */ /* 0x000fc40000800000 */
[----:B------:R-:W-:-:S03]  /*2bf0*/  ISETP.NE.AND P0, PT, R2, RZ, PT ;  /* 0x000000ff0200720c */ /* 0x000fc60003f05270 */
[----:B------:R-:W-:-:S05]  /*2c00*/  @P3 IMAD.IADD R42, R16, 0x1, R17 ;  /* 0x00000001102a3824 */ /* 0x000fca00078e0211 */
[----:B------:R-:W-:Y:S01]  /*2c10*/  SEL R17, R42, RZ, P0 ;  /* 0x000000ff2a117207 */ /* 0x000fe20000000000 */
[----:B------:R-:W-:Y:S06]  /*2c20*/  BRA `(.L_x_111) ;  /* 0x0000000c00e87947 */ /* 0x000fec0003800000 */
.L_x_110:
[----:B0-2---:R-:W-:Y:S02]  /*2c30*/  IADD3 R16, PT, PT, R6, R5, R4 ;  /* 0x0000000506107210 */ /* 0x005fe40007ffe004 */
[----:B------:R-:W-:Y:S02]  /*2c40*/  ISETP.NE.AND P1, PT, R38, 0x1f, PT ;  /* 0x0000001f2600780c */ /* 0x000fe40003f25270 */
        /* <DEDUP_REMOVED lines=52> */
[----:B------:R-:W-:Y:S01]  /*2f90*/  SEL R16, R23, R16, !P0 ;  /* 0x0000001017107207 */ /* 0x000fe20004000000 */
[----:B------:R-:W-:Y:S01]  /*2fa0*/  IMAD.IADD R23, R45, 0x1, -R44 ;  /* 0x000000012d177824 */ /* 0x000fe200078e0a2c */
[C---:B------:R-:W-:Y:S02]  /*2fb0*/  ISETP.NE.AND P0, PT, R43.reuse, 0xa, PT ;  /* 0x0000000a2b00780c */ /* 0x040fe40003f05270 */
[----:B------:R-:W-:Y:S02]  /*2fc0*/  SEL R16, R24, R16, !P1 ;  /* 0x0000001018107207 */ /* 0x000fe40004800000 */
[----:B------:R-:W-:Y:S02]  /*2fd0*/  ISETP.NE.AND P1, PT, R43, 0xb, PT ;  /* 0x0000000b2b00780c */ /* 0x000fe40003f25270 */
[----:B------:R-:W-:Y:S02]  /*2fe0*/  SEL R16, R25, R16, !P0 ;  /* 0x0000001019107207 */ /* 0x000fe40004000000 */
[----:B------:R-:W-:-:S02]  /*2ff0*/  ISETP.GT.U32.AND P0, PT, R2, 0x1f, PT ;  /* 0x0000001f0200780c */ /* 0x000fc40003f04070 */
[----:B------:R-:W-:Y:S02]  /*3000*/  SEL R17, R23, RZ, P2 ;  /* 0x000000ff17117207 */ /* 0x000fe40001000000 */
        /* <DEDUP_REMOVED lines=20> */
.L_x_157:
[----:B------:R-:W-:Y:S05]  /*3150*/  @!P0 BRA `(.L_x_114) ;  /* 0x0000000000748947 */ /* 0x000fea0003800000 */
[----:B------:R-:W-:-:S07]  /*3160*/  IMAD.MOV.U32 R20, RZ, RZ, 0x3b8 ;  /* 0x000003b8ff147424 */ /* 0x000fce00078e00ff */
.L_x_116:
        /* <DEDUP_REMOVED lines=27> */
.L_x_160:
[----:B------:R-:W-:Y:S05]  /*3320*/  @P0 BRA `(.L_x_116) ;  /* 0xfffffffc00900947 */ /* 0x000fea000383ffff */
.L_x_114:
        /* <DEDUP_REMOVED lines=23> */
[----:B------:R-:W-:-:S03]  /*34a0*/  ISETP.GT.AND P0, PT, R16, R47, PT ;  /* 0x0000002f1000720c */ /* 0x000fc60003f04270 */
[----:B------:R-:W-:-:S05]  /*34b0*/  IMAD.IADD R50, R46, 0x1, R17 ;  /* 0x000000012e327824 */ /* 0x000fca00078e0211 */
[----:B------:R-:W0:Y:S02]  /*34c0*/  SHFL.DOWN PT, R22, R50, 0x8, R47 ;  /* 0x0900000032167989 */ /* 0x000e2400000e002f */
[----:B0-----:R-:W-:Y:S02]  /*34d0*/  SEL R17, R22, RZ, !P0 ;  /* 0x000000ff16117207 */ /* 0x001fe40004000000 */
[----:B------:R-:W-:Y:S01]  /*34e0*/  ISETP.NE.AND P0, PT, R18, 0x65, PT ;  /* 0x000000651200780c */ /* 0x000fe20003f05270 */
[----:B------:R-:W-:Y:S02]  /*34f0*/  VIADD R18, R38, 0x10 ;  /* 0x0000001026127836 */ /* 0x000fe40000000000 */
[----:B------:R-:W-:Y:S02]  /*3500*/  IMAD.IADD R48, R50, 0x1, R17 ;  /* 0x0000000132307824 */ /* 0x000fe400078e0211 */
[----:B------:R-:W0:Y:S01]  /*3510*/  LDC.64 R16, c[0x0][0x390] ;  /* 0x0000e400ff107b82 */ /* 0x000e220000000a00 */
[----:B------:R-:W-:-:S02]  /*3520*/  ISETP.GT.AND P2, PT, R18, R47, PT ;  /* 0x0000002f1200720c */ /* 0x000fc40003f44270 */
[----:B------:R-:W1:Y:S05]  /*3530*/  SHFL.DOWN PT, R22, R48, 0x10, R47 ;  /* 0x0a00000030167989 */ /* 0x000e6a00000e002f */
[----:B------:R-:W-:Y:S02]  /*3540*/  VOTE.ALL P0, P0 ;  /* 0x0000000000ff7806 */ /* 0x000fe40000000000 */
[----:B0-----:R-:W-:Y:S02]  /*3550*/  IADD3 R44, P3, PT, R16, 0x100, RZ ;  /* 0x00000100102c7810 */ /* 0x001fe40007f7e0ff */
[----:B-1----:R-:W-:-:S03]  /*3560*/  SEL R19, R22, RZ, !P2 ;  /* 0x000000ff16137207 */ /* 0x002fc60005000000 */
[----:B------:R-:W-:Y:S02]  /*3570*/  IMAD.X R45, RZ, RZ, R17, P3 ;  /* 0x000000ffff2d7224 */ /* 0x000fe400018e0611 */
[----:B------:R-:W-:-:S07]  /*3580*/  IMAD.IADD R46, R48, 0x1, R19 ;  /* 0x00000001302e7824 */ /* 0x000fce00078e0213 */
.L_x_169:
[----:B------:R-:W-:Y:S05]  /*3590*/  @!P0 BRA `(.L_x_118) ;  /* 0x00000004002c8947 */ /* 0x000fea0003800000 */
[----:B------:R-:W-:-:S07]  /*35a0*/  IMAD.MOV.U32 R47, RZ, RZ, 0x3b8 ;  /* 0x000003b8ff2f7424 */ /* 0x000fce00078e00ff */
.L_x_124:
        /* <DEDUP_REMOVED lines=8> */
.L_x_172:
[----:B------:R-:W-:Y:S05]  /*3630*/  @!P0 BRA `(.L_x_120) ;  /* 0x0000000000748947 */ /* 0x000fea0003800000 */
[----:B------:R-:W-:-:S07]  /*3640*/  IMAD.MOV.U32 R20, RZ, RZ, R47 ;  /* 0x000000ffff147224 */ /* 0x000fce00078e002f */
.L_x_122:
        /* <DEDUP_REMOVED lines=27> */
.L_x_175:
[----:B------:R-:W-:Y:S05]  /*3800*/  @P0 BRA `(.L_x_122) ;  /* 0xfffffffc00900947 */ /* 0x000fea000383ffff */
.L_x_120:
[----:B------:R-:W-:Y:S01]  /*3810*/  UMOV UR5, 0xffffffff ;  /* 0xffffffff00057882 */ /* 0x000fe20000000000 */
[----:B------:R-:W-:Y:S02]  /*3820*/  ISETP.NE.AND P0, PT, R18, 0x65, PT ;  /* 0x000000651200780c */ /* 0x000fe40003f05270 */
[----:B------:R-:W-:Y:S11]  /*3830*/  BRA.DIV UR5, `(.L_x_123) ;  /* 0x0000001e051c7947 */ /* 0x000ff6000b800000 */
[----:B------:R-:W-:Y:S01]  /*3840*/  VOTE.ANY R21, PT, !P0 ;  /* 0x0000000000157806 */ /* 0x000fe200040e0100 */
[----:B------:R-:W-:Y:S02]  /*3850*/  VIADD R20, R38, 0x2 ;  /* 0x0000000226147836 */ /* 0x000fe40000000000 */
[----:B------:R-:W-:Y:S01]  /*3860*/  VIADD R43, R43, 0xffffffe0 ;  /* 0xffffffe02b2b7836 */ /* 0x000fe20000000000 */
[----:B------:R-:W-:-:S05]  /*3870*/  LOP3.LUT R21, R21, 0x80000000, R26, 0xec, !PT ;  /* 0x8000000015157812 */ /* 0x000fca00078eec1a */
        /* <DEDUP_REMOVED lines=28> */
.L_x_184:
[----:B------:R-:W-:Y:S05]  /*3a40*/  @P0 BRA `(.L_x_124) ;  /* 0xfffffff800d80947 */ /* 0x000fea000383ffff */
.L_x_118:
        /* <DEDUP_REMOVED lines=15> */
.L_x_112:
[----:B------:R-:W-:Y:S05]  /*3b40*/  WARPSYNC.ALL ;  /* 0x0000000000007948 */ /* 0x000fea0003800000 */
[----:B------:R-:W0:Y:S08]  /*3b50*/  S2UR UR5, SR_CgaCtaId ;  /* 0x00000000000579c3 */ /* 0x000e300000008800 */
[----:B------:R-:W-:Y:S01]  /*3b60*/  BAR.SYNC.DEFER_BLOCKING 0x0 ;  /* 0x0000000000007b1d */ /* 0x000fe20000010000 */
[----:B------:R-:W-:-:S05]  /*3b70*/  ISETP.NE.AND P0, PT, R2, RZ, PT ;  /* 0x000000ff0200720c */ /* 0x000fca0003f05270 */
[----:B------:R-:W-:Y:S02]  /*3b80*/  UMOV UR4, 0x400 ;  /* 0x0000040000047882 */ /* 0x000fe40000000000 */
[----:B0-----:R-:W-:-:S09]  /*3b90*/  ULEA UR4, UR5, UR4, 0x18 ;  /* 0x0000000405047291 */ /* 0x001fd2000f8ec0ff */
[----:B-1----:R-:W0:Y:S02]  /*3ba0*/  LDS R17, [UR4+0x4c] ;  /* 0x00004c04ff117984 */ /* 0x002e240008000800 */
[----:B0-----:R-:W-:-:S05]  /*3bb0*/  SEL R17, R17, RZ, P0 ;  /* 0x000000ff11117207 */ /* 0x001fca0000000000 */
[----:B------:R-:W-:-:S07]  /*3bc0*/  IMAD.IADD R17, R17, 0x1, R16 ;  /* 0x0000000111117824 */ /* 0x000fce00078e0210 */
.L_x_111:
[----:B------:R-:W-:Y:S01]  /*3bd0*/  IMAD.IADD R4, R4, 0x1, R17 ;  /* 0x0000000104047824 */ /* 0x000fe200078e0211 */
[----:B------:R-:W-:Y:S01]  /*3be0*/  BAR.SYNC.DEFER_BLOCKING 0x0 ;  /* 0x0000000000007b1d */ /* 0x000fe20000010000 */
[----:B------:R-:W-:Y:S02]  /*3bf0*/  ISETP.NE.AND P0, PT, R2, RZ, PT ;  /* 0x000000ff0200720c */ /* 0x000fe40003f05270 */
[----:B------:R-:W-:-:S05]  /*3c00*/  IMAD.IADD R5, R5, 0x1, R4 ;  /* 0x0000000105057824 */ /* 0x000fca00078e0204 */
[----:B------:R-:W0:Y:S01]  /*3c10*/  S2UR UR5, SR_CTAID.X ;  /* 0x00000000000579c3 */ /* 0x000e220000002500 */
[----:B------:R-:W-:Y:S01]  /*3c20*/  IMAD.IADD R6, R6, 0x1, R5 ;  /* 0x0000000106067824 */ /* 0x000fe200078e0205 */
[----:B------:R-:W1:Y:S03]  /*3c30*/  LDCU.64 UR6, c[0x0][0x388] ;  /* 0x00007100ff0677ac */ /* 0x000e660008000a00 */
[----:B------:R-:W-:-:S04]  /*3c40*/  IMAD.IADD R7, R7, 0x1, R6 ;  /* 0x0000000107077824 */ /* 0x000fc800078e0206 */
[----:B------:R-:W-:-:S04]  /*3c50*/  IMAD.IADD R8, R8, 0x1, R7 ;  /* 0x0000000108087824 */ /* 0x000fc800078e0207 */
[----:B------:R-:W-:-:S04]  /*3c60*/  IMAD.IADD R9, R9, 0x1, R8 ;  /* 0x0000000109097824 */ /* 0x000fc800078e0208 */
[----:B------:R-:W-:Y:S01]  /*3c70*/  IMAD.IADD R10, R10, 0x1, R9 ;  /* 0x000000010a0a7824 */ /* 0x000fe200078e0209 */
[----:B------:R2:W-:Y:S03]  /*3c80*/  STS.64 [R40], R4 ;  /* 0x0000000428007388 */ /* 0x0005e60000000a00 */
[----:B------:R-:W-:Y:S01]  /*3c90*/  IMAD.IADD R11, R11, 0x1, R10 ;  /* 0x000000010b0b7824 */ /* 0x000fe200078e020a */
[----:B------:R-:W-:Y:S03]  /*3ca0*/  STS.64 [R40+0x8], R6 ;  /* 0x0000080628007388 */ /* 0x000fe60000000a00 */
[----:B------:R-:W-:Y:S01]  /*3cb0*/  IMAD.IADD R12, R12, 0x1, R11 ;  /* 0x000000010c0c7824 */ /* 0x000fe200078e020b */
[----:B------:R3:W-:Y:S03]  /*3cc0*/  STS.64 [R40+0x10], R8 ;  /* 0x0000100828007388 */ /* 0x0007e60000000a00 */
[----:B------:R-:W-:Y:S01]  /*3cd0*/  IMAD.IADD R13, R13, 0x1, R12 ;  /* 0x000000010d0d7824 */ /* 0x000fe200078e020c */
[----:B------:R-:W-:Y:S01]  /*3ce0*/  STS.64 [R40+0x18], R10 ;  /* 0x0000180a28007388 */ /* 0x000fe20000000a00 */
[----:B--2---:R-:W0:Y:S02]  /*3cf0*/  LDC R4, c[0x0][0x398] ;  /* 0x0000e600ff047b82 */ /* 0x004e240000000800 */
[----:B------:R-:W-:Y:S01]  /*3d00*/  IMAD.IADD R14, R14, 0x1, R13 ;  /* 0x000000010e0e7824 */ /* 0x000fe200078e020d */
[----:B------:R2:W-:Y:S03]  /*3d10*/  STS.64 [R40+0x20], R12 ;  /* 0x0000200c28007388 */ /* 0x0005e60000000a00 */
[----:B------:R-:W-:Y:S01]  /*3d20*/  IMAD.IADD R15, R15, 0x1, R14 ;  /* 0x000000010f0f7824 */ /* 0x000fe200078e020e */
[----:B------:R-:W4:Y:S03]  /*3d30*/  S2R R5, SR_TID.X ;  /* 0x0000000000057919 */ /* 0x000f260000002100 */
[----:B------:R-:W-:Y:S01]  /*3d40*/  IMAD.IADD R28, R28, 0x1, R15 ;  /* 0x000000011c1c7824 */ /* 0x000fe200078e020f */
[----:B------:R-:W-:Y:S03]  /*3d50*/  STS.64 [R40+0x28], R14 ;  /* 0x0000280e28007388 */ /* 0x000fe60000000a00 */
[----:B------:R-:W-:Y:S01]  /*3d60*/  IMAD.IADD R29, R29, 0x1, R28 ;  /* 0x000000011d1d7824 */ /* 0x000fe200078e021c */
[----:B---3--:R-:W3:Y:S03]  /*3d70*/  S2R R8, SR_TID.X ;  /* 0x0000000000087919 */ /* 0x008ee60000002100 */
[----:B------:R-:W-:Y:S01]  /*3d80*/  IMAD.IADD R30, R30, 0x1, R29 ;  /* 0x000000011e1e7824 */ /* 0x000fe200078e021d */
[----:B------:R-:W-:Y:S03]  /*3d90*/  STS.64 [R40+0x30], R28 ;  /* 0x0000301c28007388 */ /* 0x000fe60000000a00 */
[----:B------:R-:W-:-:S02]  /*3da0*/  IMAD.IADD R31, R31, 0x1, R30 ;  /* 0x000000011f1f7824 */ /* 0x000fc400078e021e */
[----:B0-----:R-:W-:Y:S02]  /*3db0*/  VIADD R4, R4, UR5 ;  /* 0x0000000504047c36 */ /* 0x001fe40008000000 */
[----:B------:R-:W-:Y:S01]  /*3dc0*/  IMAD.IADD R32, R32, 0x1, R31 ;  /* 0x0000000120207824 */ /* 0x000fe200078e021f */
[----:B------:R-:W-:Y:S01]  /*3dd0*/  STS.64 [R40+0x38], R30 ;  /* 0x0000381e28007388 */ /* 0x000fe20000000a00 */
[----:B--2---:R-:W-:Y:S02]  /*3de0*/  IMAD R12, R4, 0x2100, RZ ;  /* 0x00002100040c7824 */ /* 0x004fe400078e02ff */
[----:B------:R-:W-:-:S04]  /*3df0*/  IMAD.IADD R33, R33, 0x1, R32 ;  /* 0x0000000121217824 */ /* 0x000fc800078e0220 */
[----:B------:R-:W-:Y:S01]  /*3e00*/  IMAD.IADD R34, R34, 0x1, R33 ;  /* 0x0000000122227824 */ /* 0x000fe200078e0221 */
[----:B------:R-:W-:Y:S03]  /*3e10*/  STS.64 [R40+0x40], R32 ;  /* 0x0000402028007388 */ /* 0x000fe60000000a00 */
[----:B------:R-:W-:Y:S01]  /*3e20*/  IMAD.IADD R35, R35, 0x1, R34 ;  /* 0x0000000123237824 */ /* 0x000fe200078e0222 */
[C---:B----4-:R-:W-:Y:S02]  /*3e30*/  LOP3.LUT R4, R5.reuse, 0x3e0, RZ, 0xc0, !PT ;  /* 0x000003e005047812 */ /* 0x050fe400078ec0ff */
[----:B------:R-:W-:Y:S01]  /*3e40*/  LOP3.LUT R6, R5, 0x1f, RZ, 0xc0, !PT ;  /* 0x0000001f05067812 */ /* 0x000fe200078ec0ff */
[----:B------:R-:W-:Y:S01]  /*3e50*/  IMAD.IADD R36, R36, 0x1, R35 ;  /* 0x0000000124247824 */ /* 0x000fe200078e0223 */
[----:B------:R-:W-:Y:S03]  /*3e60*/  STS.64 [R40+0x48], R34 ;  /* 0x0000482228007388 */ /* 0x000fe60000000a00 */
[----:B------:R-:W-:Y:S01]  /*3e70*/  IMAD.IADD R37, R37, 0x1, R36 ;  /* 0x0000000125257824 */ /* 0x000fe200078e0224 */
[----:B---3--:R-:W-:Y:S01]  /*3e80*/  LOP3.LUT R10, R8, 0x1f, RZ, 0xc0, !PT ;  /* 0x0000001f080a7812 */ /* 0x008fe200078ec0ff */
[----:B------:R-:W-:-:S03]  /*3e90*/  IMAD R6, R4, 0x16, R6 ;  /* 0x0000001604067824 */ /* 0x000fc600078e0206 */
[----:B------:R-:W-:Y:S01]  /*3ea0*/  STS.64 [R40+0x50], R36 ;  /* 0x0000502428007388 */ /* 0x000fe20000000a00 */
        /* <DEDUP_REMOVED lines=22> */
[----:B------:R0:W-:Y:S04]  /*4010*/  LDS R21, [R41+0xa80] ;  /* 0x000a800029157984 */ /* 0x0001e80000000800 */
[----:B------:R2:W-:Y:S01]  /*4020*/  @!P0 STS [UR4+0x8400], R0 ;  /* 0x00840000ff008988 */ /* 0x0005e20008000804 */
[----:B------:R-:W-:Y:S01]  /*4030*/  BAR.SYNC.DEFER_BLOCKING 0x0 ;  /* 0x0000000000007b1d */ /* 0x000fe20000010000 */
[----:B0-----:R-:W-:Y:S01]  /*4040*/  LOP3.LUT R41, R8, 0x3e0, RZ, 0xc0, !PT ;  /* 0x000003e008297812 */ /* 0x001fe200078ec0ff */
[----:B------:R-:W-:Y:S01]  /*4050*/  VIADD R8, R6, 0x80 ;  /* 0x0000008006087836 */ /* 0x000fe20000000000 */
[----:B------:R-:W-:-:S03]  /*4060*/  IADD3 R5, P0, PT, R12, R3, RZ ;  /* 0x000000030c057210 */ /* 0x000fc60007f1e0ff */
[----:B------:R-:W-:Y:S02]  /*4070*/  IMAD R10, R41, 0x16, R10 ;  /* 0x00000016290a7824 */ /* 0x000fe400078e020a */
[----:B------:R-:W-:Y:S02]  /*4080*/  VIADD R41, R6, 0x20 ;  /* 0x0000002006297836 */ /* 0x000fe40000000000 */
[----:B--2---:R-:W-:Y:S01]  /*4090*/  IMAD.X R0, RZ, RZ, RZ, P0 ;  /* 0x000000ffff007224 */ /* 0x004fe200000e06ff */
[----:B-1----:R-:W-:-:S04]  /*40a0*/  LEA R4, P0, R5, UR6, 0x2 ;  /* 0x0000000605047c11 */ /* 0x002fc8000f8010ff */
[----:B------:R-:W-:Y:S01]  /*40b0*/  LEA.HI.X R5, R5, UR7, R0, 0x2, P0 ;  /* 0x0000000705057c11 */ /* 0x000fe200080f1400 */
[----:B------:R-:W-:Y:S01]  /*40c0*/  VIADD R0, R10, 0xe0 ;  /* 0x000000e00a007836 */ /* 0x000fe20000000000 */
[----:B------:R-:W0:Y:S02]  /*40d0*/  LDS R2, [UR4+0x8400] ;  /* 0x00840004ff027984 */ /* 0x000e240008000800 */
[-C--:B0-----:R-:W-:Y:S01]  /*40e0*/  ISETP.GE.AND P6, PT, R3, R2.reuse, PT ;  /* 0x000000020300720c */ /* 0x081fe20003fc6270 */
[C---:B------:R-:W-:Y:S01]  /*40f0*/  VIADD R3, R6.reuse, 0xa0 ;  /* 0x000000a006037836 */ /* 0x040fe20000000000 */
[-C--:B------:R-:W-:Y:S01]  /*4100*/  ISETP.GE.AND P5, PT, R41, R2.reuse, PT ;  /* 0x000000022900720c */ /* 0x080fe20003fa6270 */
[----:B------:R-:W-:Y:S01]  /*4110*/  VIADD R41, R6, 0xc0 ;  /* 0x000000c006297836 */ /* 0x000fe20000000000 */
[-C--:B------:R-:W-:Y:S01]  /*4120*/  ISETP.GE.AND P0, PT, R8, R2.reuse, PT ;  /* 0x000000020800720c */ /* 0x080fe20003f06270 */
[----:B------:R-:W-:Y:S01]  /*4130*/  VIADD R8, R10, 0x40 ;  /* 0x000000400a087836 */ /* 0x000fe20000000000 */
[-C--:B------:R-:W-:Y:S01]  /*4140*/  ISETP.GE.AND P4, PT, R3, R2.reuse, PT ;  /* 0x000000020300720c */ /* 0x080fe20003f86270 */
[C---:B------:R-:W-:Y:S01]  /*4150*/  VIADD R3, R6.reuse, 0x100 ;  /* 0x0000010006037836 */ /* 0x040fe20000000000 */
[-C--:B------:R-:W-:Y:S01]  /*4160*/  ISETP.GE.AND P2, PT, R41, R2.reuse, PT ;  /* 0x000000022900720c */ /* 0x080fe20003f46270 */
[----:B------:R-:W-:Y:S01]  /*4170*/  VIADD R41, R6, 0x120 ;  /* 0x0000012006297836 */ /* 0x000fe20000000000 */
[----:B------:R-:W-:-:S02]  /*4180*/  ISETP.GE.AND P3, PT, R8, R2, PT ;  /* 0x000000020800720c */ /* 0x000fc40003f66270 */
[-C--:B------:R-:W-:Y:S01]  /*4190*/  ISETP.GE.AND P1, PT, R0, R2.reuse, PT ;  /* 0x000000020000720c */ /* 0x080fe20003f26270 */
[----:B------:R-:W-:Y:S01]  /*41a0*/  @!P6 STG.E desc[UR8][R4.64], R45 ;  /* 0x0000002d0400e986 */ /* 0x000fe2000c101908 */
[-C--:B------:R-:W-:Y:S01]  /*41b0*/  ISETP.GE.AND P6, PT, R3, R2.reuse, PT ;  /* 0x000000020300720c */ /* 0x080fe20003fc6270 */
[----:B------:R-:W-:Y:S02]  /*41c0*/  VIADD R3, R6, 0x140 ;  /* 0x0000014006037836 */ /* 0x000fe40000000000 */
[----:B------:R-:W-:Y:S01]  /*41d0*/  @!P5 STG.E desc[UR8][R4.64+0x80], R47 ;  /* 0x0000802f0400d986 */ /* 0x000fe2000c101908 */
[-C--:B------:R-:W-:Y:S01]  /*41e0*/  ISETP.GE.AND P5, PT, R41, R2.reuse, PT ;  /* 0x000000022900720c */ /* 0x080fe20003fa6270 */
[C---:B------:R-:W-:Y:S02]  /*41f0*/  VIADD R41, R10.reuse, 0x160 ;  /* 0x000001600a297836 */ /* 0x040fe40000000000 */
[----:B------:R-:W-:Y:S01]  /*4200*/  @!P0 STG.E desc[UR8][R4.64+0x200], R49 ;  /* 0x0002003104008986 */ /* 0x000fe2000c101908 */
[----:B------:R-:W-:Y:S01]  /*4210*/  ISETP.GE.AND P0, PT, R3, R2, PT ;  /* 0x000000020300720c */ /* 0x000fe20003f06270 */
[----:B------:R-:W-:-:S02]  /*4220*/  VIADD R3, R10, 0x180 ;  /* 0x000001800a037836 */ /* 0x000fc40000000000 */
[----:B------:R-:W-:Y:S01]  /*4230*/  @!P4 STG.E desc[UR8][R4.64+0x280], R51 ;  /* 0x000280330400c986 */ /* 0x000fe2000c101908 */
[-C--:B------:R-:W-:Y:S01]  /*4240*/  ISETP.GE.AND P4, PT, R41, R2.reuse, PT ;  /* 0x000000022900720c */ /* 0x080fe20003f86270 */
[C---:B------:R-:W-:Y:S02]  /*4250*/  VIADD R41, R10.reuse, 0x60 ;  /* 0x000000600a297836 */ /* 0x040fe40000000000 */
[----:B------:R-:W-:Y:S01]  /*4260*/  @!P2 STG.E desc[UR8][R4.64+0x300], R53 ;  /* 0x000300350400a986 */ /* 0x000fe2000c101908 */
[-C--:B------:R-:W-:Y:S01]  /*4270*/  ISETP.GE.AND P2, PT, R3, R2.reuse, PT ;  /* 0x000000020300720c */ /* 0x080fe20003f46270 */
[C---:B------:R-:W-:Y:S02]  /*4280*/  VIADD R3, R10.reuse, 0x1a0 ;  /* 0x000001a00a037836 */ /* 0x040fe40000000000 */
[----:B------:R0:W-:Y:S01]  /*4290*/  @!P3 STG.E desc[UR8][R4.64+0x100], R43 ;  /* 0x0001002b0400b986 */ /* 0x0001e2000c101908 */
[----:B------:R-:W-:Y:S01]  /*42a0*/  ISETP.GE.AND P3, PT, R41, R2, PT ;  /* 0x000000022900720c */ /* 0x000fe20003f66270 */
[----:B------:R-:W-:-:S02]  /*42b0*/  VIADD R41, R10, 0x1c0 ;  /* 0x000001c00a297836 */ /* 0x000fc40000000000 */
[----:B------:R1:W-:Y:S01]  /*42c0*/  @!P1 STG.E desc[UR8][R4.64+0x380], R37 ;  /* 0x0003802504009986 */ /* 0x0003e2000c101908 */
[-C--:B------:R-:W-:Y:S01]  /*42d0*/  ISETP.GE.AND P1, PT, R3, R2.reuse, PT ;  /* 0x000000020300720c */ /* 0x080fe20003f26270 */
[C---:B------:R-:W-:Y:S02]  /*42e0*/  VIADD R3, R6.reuse, 0x1e0 ;  /* 0x000001e006037836 */ /* 0x040fe40000000000 */
[----:B------:R1:W-:Y:S03]  /*42f0*/  @!P5 STG.E desc[UR8][R4.64+0x480], R33 ;  /* 0x000480210400d986 */ /* 0x0003e6000c101908 */
[-C--:B------:R-:W-:Y:S01]  /*4300*/  ISETP.GE.AND P5, PT, R3, R2.reuse, PT ;  /* 0x000000020300720c */ /* 0x080fe20003fa6270 */
[C---:B------:R-:W-:Y:S01]  /*4310*/  VIADD R3, R6.reuse, 0x240 ;  /* 0x0000024006037836 */ /* 0x040fe20000000000 */
[----:B------:R1:W-:Y:S01]  /*4320*/  @!P6 STG.E desc[UR8][R4.64+0x400], R35 ;  /* 0x000400230400e986 */ /* 0x0003e2000c101908 */
[----:B------:R-:W-:Y:S01]  /*4330*/  ISETP.GE.AND P6, PT, R41, R2, PT ;  /* 0x000000022900720c */ /* 0x000fe20003fc6270 */
[----:B------:R-:W-:-:S02]  /*4340*/  VIADD R41, R6, 0x200 ;  /* 0x0000020006297836 */ /* 0x000fc40000000000 */
[----:B------:R1:W-:Y:S01]  /*4350*/  @!P3 STG.E desc[UR8][R4.64+0x180], R29 ;  /* 0x0001801d0400b986 */ /* 0x0003e2000c101908 */
[-C--:B------:R-:W-:Y:S01]  /*4360*/  ISETP.GE.AND P3, PT, R3, R2.reuse, PT ;  /* 0x000000020300720c */ /* 0x080fe20003f66270 */
[----:B------:R-:W-:Y:S02]  /*4370*/  VIADD R3, R6, 0x280 ;  /* 0x0000028006037836 */ /* 0x000fe40000000000 */
[----:B------:R1:W-:Y:S01]  /*4380*/  @!P1 STG.E desc[UR8][R4.64+0x680], R25 ;  /* 0x0006801904009986 */ /* 0x0003e2000c101908 */
[----:B0-----:R-:W-:Y:S02]  /*4390*/  VIADD R43, R10, 0x220 ;  /* 0x000002200a2b7836 */ /* 0x001fe40000000000 */
[-C--:B------:R-:W-:Y:S01]  /*43a0*/  ISETP.GE.AND P1, PT, R3, R2.reuse, PT ;  /* 0x000000020300720c */ /* 0x080fe20003f26270 */
        /* <DEDUP_REMOVED lines=18> */
.L_x_98:
[----:B------:R-:W-:Y:S01]  /*44d0*/  BSSY B1, `(.L_x_125) ;  /* 0x0000006000017945 */ /* 0x000fe20003800000 */
[----:B------:R-:W-:Y:S01]  /*44e0*/  PLOP3.LUT P0, PT, P0, PT, PT, 0x8, 0x80 ;  /* 0x000000000080781c */ /* 0x000fe2000070e170 */
[----:B------:R-:W-:-:S12]  /*44f0*/  IMAD.MOV.U32 R21, RZ, RZ, -0x1 ;  /* 0xffffffffff157424 */ /* 0x000fd800078e00ff */
[----:B------:R-:W-:Y:S05]  /*4500*/  WARPSYNC.COLLECTIVE R21, `(.L_x_126) ;  /* 0x0000000015087348 */ /* 0x000fea0003c00000 */
[----:B------:R-:W-:Y:S01]  /*4510*/  VOTE.ANY P0, P0 ;  /* 0x0000000000ff7806 */ /* 0x000fe20000000100 */
[----:B------:R-:W-:-:S12]  /*4520*/  ENDCOLLECTIVE ;  /* 0x000000000000791b */ /* 0x000fd80003800000 */
.L_x_126:
[----:B------:R-:W-:Y:S05]  /*4530*/  BSYNC B1 ;  /* 0x0000000000017941 */ /* 0x000fea0003800000 */
.L_x_125:
[----:B------:R-:W-:Y:S05]  /*4540*/  BRA `(.L_x_127) ;  /* 0xffffffc800747947 */ /* 0x000fea000383ffff */
.L_x_100:
[----:B------:R-:W-:Y:S01]  /*4550*/  BSSY B1, `(.L_x_128) ;  /* 0x0000006000017945 */ /* 0x000fe20003800000 */
[----:B------:R-:W-:Y:S01]  /*4560*/  PLOP3.LUT P0, PT, P0, PT, PT, 0x8, 0x80 ;  /* 0x000000000080781c */ /* 0x000fe2000070e170 */
[----:B------:R-:W-:-:S12]  /*4570*/  IMAD.MOV.U32 R21, RZ, RZ, -0x1 ;  /* 0xffffffffff157424 */ /* 0x000fd800078e00ff */
[----:B------:R-:W-:Y:S05]  /*4580*/  WARPSYNC.COLLECTIVE R21, `(.L_x_129) ;  /* 0x0000000015087348 */ /* 0x000fea0003c00000 */
[----:B------:R-:W-:Y:S01]  /*4590*/  VOTE.ANY P0, P0 ;  /* 0x0000000000ff7806 */ /* 0x000fe20000000100 */
[----:B------:R-:W-:-:S12]  /*45a0*/  ENDCOLLECTIVE ;  /* 0x000000000000791b */ /* 0x000fd80003800000 */
.L_x_129:
[----:B------:R-:W-:Y:S05]  /*45b0*/  BSYNC B1 ;  /* 0x0000000000017941 */ /* 0x000fea0003800000 */
.L_x_128:
[----:B------:R-:W-:Y:S05]  /*45c0*/  BRA `(.L_x_130) ;  /* 0xffffffc800c87947 */ /* 0x000fea000383ffff */
.L_x_102:
[----:B------:R-:W0:Y:S01]  /*45d0*/  S2R R25, SR_GEMASK ;  /* 0x0000000000197919 */ /* 0x000e220000003c00 */
[----:B------:R-:W-:Y:S01]  /*45e0*/  BSSY B1, `(.L_x_131) ;  /* 0x0000006000017945 */ /* 0x000fe20003800000 */
[----:B------:R-:W-:Y:S01]  /*45f0*/  PLOP3.LUT P0, PT, P0, PT, PT, 0x8, 0x80 ;  /* 0x000000000080781c */ /* 0x000fe2000070e170 */
[----:B------:R-:W-:-:S12]  /*4600*/  IMAD.MOV.U32 R21, RZ, RZ, -0x1 ;  /* 0xffffffffff157424 */ /* 0x000fd800078e00ff */
[----:B0-----:R-:W-:Y:S05]  /*4610*/  WARPSYNC.COLLECTIVE R21, `(.L_x_132) ;  /* 0x0000000015087348 */ /* 0x001fea0003c00000 */
[----:B------:R-:W-:Y:S01]  /*4620*/  VOTE.ANY R21, PT, P0 ;  /* 0x0000000000157806 */ /* 0x000fe200000e0100 */
[----:B0-----:R-:W-:Y:S06]  /*4630*/  ENDCOLLECTIVE ;  /* 0x000000000000791b */ /* 0x001fec0003800000 */
.L_x_132:
[----:B------:R-:W-:Y:S05]  /*4640*/  BSYNC B1 ;  /* 0x0000000000017941 */ /* 0x000fea0003800000 */
.L_x_131:
[----:B------:R-:W-:Y:S01]  /*4650*/  LOP3.LUT R21, R21, 0x80000000, R25, 0xec, !PT ;  /* 0x8000000015157812 */ /* 0x000fe200078eec19 */
[----:B------:R-:W-:Y:S02]  /*4660*/  IMAD.MOV.U32 R20, RZ, RZ, R29 ;  /* 0x000000ffff147224 */ /* 0x000fe400078e001d */
[----:B------:R-:W-:Y:S02]  /*4670*/  VIADD R41, R39, 0x2 ;  /* 0x0000000227297836 */ /* 0x000fe40000000000 */
[----:B------:R-:W-:Y:S02]  /*4680*/  VIADD R16, R21, 0xffffffff ;  /* 0xffffffff15107836 */ /* 0x000fe40000000000 */
[C---:B------:R-:W-:Y:S02]  /*4690*/  VIADD R40, R39.reuse, 0x4 ;  /* 0x0000000427287836 */ /* 0x040fe40000000000 */
[----:B------:R-:W-:Y:S01]  /*46a0*/  VIADD R30, R39, 0x8 ;  /* 0x00000008271e7836 */ /* 0x000fe20000000000 */
[----:B------:R-:W-:Y:S01]  /*46b0*/  LOP3.LUT R48, R21, R16, RZ, 0xc, !PT ;  /* 0x0000001015307212 */ /* 0x000fe200078e0cff */
[----:B------:R-:W-:-:S02]  /*46c0*/  IMAD.MOV.U32 R16, RZ, RZ, 0x1 ;  /* 0x00000001ff107424 */ /* 0x000fc400078e00ff */
[----:B------:R-:W-:-:S03]  /*46d0*/  IMAD.MOV.U32 R21, RZ, RZ, -0x1 ;  /* 0xffffffffff157424 */ /* 0x000fc600078e00ff */
[----:B------:R-:W0:Y:S02]  /*46e0*/  POPC R48, R48 ;  /* 0x0000003000307309 */ /* 0x000e240000000000 */
[----:B0-----:R-:W-:Y:S01]  /*46f0*/  IMAD.MOV.U32 R17, RZ, RZ, R48 ;  /* 0x000000ffff117224 */ /* 0x001fe200078e0030 */
[----:B------:R-:W-:-:S13]  /*4700*/  ISETP.GE.AND P0, PT, R39, R48, PT ;  /* 0x000000302700720c */ /* 0x000fda0003f06270 */
[----:B------:R-:W-:Y:S05]  /*4710*/  WARPSYNC.COLLECTIVE R21, `(.L_x_133) ;  /* 0x0000000015087348 */ /* 0x000fea0003c00000 */
[----:B------:R0:W1:Y:S02]  /*4720*/  SHFL.DOWN P3, R22, R20, R16, R17 ;  /* 0x0800001014167389 */ /* 0x0000640000060011 */
[----:B01----:R-:W-:Y:S05]  /*4730*/  ENDCOLLECTIVE ;  /* 0x000000000000791b */ /* 0x003fea0003800000 */
.L_x_133:
        /* <DEDUP_REMOVED lines=8> */
.L_x_134:
[----:B------:R-:W-:Y:S01]  /*47c0*/  IMAD.MOV.U32 R16, RZ, RZ, 0x4 ;  /* 0x00000004ff107424 */ /* 0x000fe200078e00ff */
[----:B------:R-:W-:Y:S02]  /*47d0*/  SEL R22, R22, RZ, !P0 ;  /* 0x000000ff16167207 */ /* 0x000fe40004000000 */
[----:B------:R-:W-:-:S03]  /*47e0*/  ISETP.GT.AND P0, PT, R40, R48, PT ;  /* 0x000000302800720c */ /* 0x000fc60003f04270 */
[----:B------:R-:W-:Y:S02]  /*47f0*/  IMAD.IADD R45, R43, 0x1, R22 ;  /* 0x000000012b2d7824 */ /* 0x000fe400078e0216 */
[----:B------:R-:W-:Y:S02]  /*4800*/  VIADD R43, R39, 0x10 ;  /* 0x00000010272b7836 */ /* 0x000fe40000000000 */
[----:B------:R-:W-:-:S03]  /*4810*/  IMAD.MOV.U32 R20, RZ, RZ, R45 ;  /* 0x000000ffff147224 */ /* 0x000fc600078e002d */
[----:B------:R-:W-:-:S13]  /*4820*/  ISETP.GT.AND P2, PT, R43, R48, PT ;  /* 0x000000302b00720c */ /* 0x000fda0003f44270 */
[----:B------:R-:W-:Y:S05]  /*4830*/  WARPSYNC.COLLECTIVE R21, `(.L_x_135) ;  /* 0x0000000015087348 */ /* 0x000fea0003c00000 */
[----:B------:R0:W1:Y:S02]  /*4840*/  SHFL.DOWN P3, R22, R20, R16, R17 ;  /* 0x0800001014167389 */ /* 0x0000640000060011 */
[----:B01----:R-:W-:Y:S05]  /*4850*/  ENDCOLLECTIVE ;  /* 0x000000000000791b */ /* 0x003fea0003800000 */
.L_x_135:
        /* <DEDUP_REMOVED lines=8> */
.L_x_136:
[----:B------:R-:W-:Y:S01]  /*48e0*/  IMAD.MOV.U32 R16, RZ, RZ, 0x10 ;  /* 0x00000010ff107424 */ /* 0x000fe200078e00ff */
[----:B------:R-:W-:Y:S02]  /*48f0*/  SEL R22, R22, RZ, !P0 ;  /* 0x000000ff16167207 */ /* 0x000fe40004000000 */
[----:B------:R-:W-:-:S03]  /*4900*/  ISETP.NE.AND P0, PT, R28, 0x65, PT ;  /* 0x000000651c00780c */ /* 0x000fc60003f05270 */
[----:B------:R-:W-:Y:S02]  /*4910*/  IMAD.IADD R47, R29, 0x1, R22 ;  /* 0x000000011d2f7824 */ /* 0x000fe400078e0216 */
[----:B------:R-:W0:Y:S02]  /*4920*/  LDC.64 R28, c[0x0][0x390] ;  /* 0x0000e400ff1c7b82 */ /* 0x000e240000000a00 */
[----:B------:R-:W-:-:S07]  /*4930*/  IMAD.MOV.U32 R20, RZ, RZ, R47 ;  /* 0x000000ffff147224 */ /* 0x000fce00078e002f */
[----:B0-----:R-:W-:Y:S05]  /*4940*/  WARPSYNC.COLLECTIVE R21, `(.L_x_137) ;  /* 0x0000000015087348 */ /* 0x001fea0003c00000 */
[----:B------:R1:W2:Y:S02]  /*4950*/  SHFL.DOWN P3, R22, R20, R16, R17 ;  /* 0x0800001014167389 */ /* 0x0002a40000060011 */
[----:B012---:R-:W-:Y:S05]  /*4960*/  ENDCOLLECTIVE ;  /* 0x000000000000791b */ /* 0x007fea0003800000 */
.L_x_137:
[----:B------:R-:W-:Y:S05]  /*4970*/  WARPSYNC.COLLECTIVE R21, `(.L_x_138) ;  /* 0x0000000015087348 */ /* 0x000fea0003c00000 */
[----:B------:R-:W-:Y:S01]  /*4980*/  VOTE.ALL P0, P0 ;  /* 0x0000000000ff7806 */ /* 0x000fe20000000000 */
[----:B------:R-:W-:-:S12]  /*4990*/  ENDCOLLECTIVE ;  /* 0x000000000000791b */ /* 0x000fd80003800000 */
.L_x_138:
[----:B------:R-:W-:Y:S02]  /*49a0*/  IADD3 R44, P3, PT, R28, 0x100, RZ ;  /* 0x000001001c2c7810 */ /* 0x000fe40007f7e0ff */
[----:B------:R-:W-:-:S03]  /*49b0*/  SEL R22, R22, RZ, !P2 ;  /* 0x000000ff16167207 */ /* 0x000fc60005000000 */
[----:B------:R-:W-:Y:S02]  /*49c0*/  IMAD.X R45, RZ, RZ, R29, P3 ;  /* 0x000000ffff2d7224 */ /* 0x000fe400018e061d */
[----:B------:R-:W-:Y:S01]  /*49d0*/  IMAD.IADD R46, R47, 0x1, R22 ;  /* 0x000000012f2e7824 */ /* 0x000fe200078e0216 */
[----:B------:R-:W-:Y:S06]  /*49e0*/  BRA `(.L_x_139) ;  /* 0xffffffc8005c7947 */ /* 0x000fec000383ffff */
.L_x_104:
[----:B------:R-:W-:Y:S01]  /*49f0*/  BSSY B1, `(.L_x_140) ;  /* 0x0000006000017945 */ /* 0x000fe20003800000 */
[----:B------:R-:W-:Y:S01]  /*4a00*/  PLOP3.LUT P0, PT, P0, PT, PT, 0x8, 0x80 ;  /* 0x000000000080781c */ /* 0x000fe2000070e170 */
[----:B------:R-:W-:-:S12]  /*4a10*/  IMAD.MOV.U32 R21, RZ, RZ, -0x1 ;  /* 0xffffffffff157424 */ /* 0x000fd800078e00ff */
[----:B------:R-:W-:Y:S05]  /*4a20*/  WARPSYNC.COLLECTIVE R21, `(.L_x_141) ;  /* 0x0000000015087348 */ /* 0x000fea0003c00000 */
[----:B------:R-:W-:Y:S01]  /*4a30*/  VOTE.ANY P0, P0 ;  /* 0x0000000000ff7806 */ /* 0x000fe20000000100 */
[----:B------:R-:W-:-:S12]  /*4a40*/  ENDCOLLECTIVE ;  /* 0x000000000000791b */ /* 0x000fd80003800000 */
.L_x_141:
[----:B------:R-:W-:Y:S05]  /*4a50*/  BSYNC B1 ;  /* 0x0000000000017941 */ /* 0x000fea0003800000 */
.L_x_140:
[----:B------:R-:W-:Y:S05]  /*4a60*/  BRA `(.L_x_142) ;  /* 0xffffffc800647947 */ /* 0x000fea000383ffff */
.L_x_106:
[----:B------:R-:W-:Y:S01]  /*4a70*/  BSSY B1, `(.L_x_143) ;  /* 0x0000006000017945 */ /* 0x000fe20003800000 */
[----:B------:R-:W-:Y:S01]  /*4a80*/  PLOP3.LUT P0, PT, P0, PT, PT, 0x8, 0x80 ;  /* 0x000000000080781c */ /* 0x000fe2000070e170 */
[----:B------:R-:W-:-:S12]  /*4a90*/  IMAD.MOV.U32 R21, RZ, RZ, -0x1 ;  /* 0xffffffffff157424 */ /* 0x000fd800078e00ff */
[----:B------:R-:W-:Y:S05]  /*4aa0*/  WARPSYNC.COLLECTIVE R21, `(.L_x_144) ;  /* 0x0000000015087348 */ /* 0x000fea0003c00000 */
[----:B------:R-:W-:Y:S01]  /*4ab0*/  VOTE.ANY P0, P0 ;  /* 0x0000000000ff7806 */ /* 0x000fe20000000100 */
[----:B------:R-:W-:-:S12]  /*4ac0*/  ENDCOLLECTIVE ;  /* 0x000000000000791b */ /* 0x000fd80003800000 */
.L_x_144:
[----:B------:R-:W-:Y:S05]  /*4ad0*/  BSYNC B1 ;  /* 0x0000000000017941 */ /* 0x000fea0003800000 */
.L_x_143:
[----:B------:R-:W-:Y:S05]  /*4ae0*/  BRA `(.L_x_145) ;  /* 0xffffffc800b87947 */ /* 0x000fea000383ffff */
.L_x_108:
[----:B------:R-:W-:Y:S01]  /*4af0*/  BSSY B1, `(.L_x_146) ;  /* 0x0000006000017945 */ /* 0x000fe20003800000 */
[----:B------:R-:W-:Y:S01]  /*4b00*/  PLOP3.LUT P0, PT, P0, PT, PT, 0x8, 0x80 ;  /* 0x000000000080781c */ /* 0x000fe2000070e170 */
[----:B------:R-:W-:-:S12]  /*4b10*/  IMAD.MOV.U32 R21, RZ, RZ, -0x1 ;  /* 0xffffffffff157424 */ /* 0x000fd800078e00ff */
[----:B------:R-:W-:Y:S05]  /*4b20*/  WARPSYNC.COLLECTIVE R21, `(.L_x_147) ;  /* 0x0000000015087348 */ /* 0x000fea0003c00000 */
[----:B------:R-:W-:Y:S01]  /*4b30*/  VOTE.ANY R21, PT, P0 ;  /* 0x0000000000157806 */ /* 0x000fe200000e0100 */
[----:B------:R-:W-:Y:S06]  /*4b40*/  ENDCOLLECTIVE ;  /* 0x000000000000791b */ /* 0x000fec0003800000 */
.L_x_147:
[----:B------:R-:W-:Y:S05]  /*4b50*/  BSYNC B1 ;  /* 0x0000000000017941 */ /* 0x000fea0003800000 */
.L_x_146:
[----:B------:R-:W-:Y:S01]  /*4b60*/  LOP3.LUT R21, R21, 0x80000000, R25, 0xec, !PT ;  /* 0x8000000015157812 */ /* 0x000fe200078eec19 */
[----:B------:R-:W-:Y:S02]  /*4b70*/  IMAD.MOV.U32 R20, RZ, RZ, R29 ;  /* 0x000000ffff147224 */ /* 0x000fe400078e001d */
[----:B------:R-:W-:Y:S02]  /*4b80*/  VIADD R24, R24, 0xffffffe0 ;  /* 0xffffffe018187836 */ /* 0x000fe40000000000 */
[----:B------:R-:W-:-:S05]  /*4b90*/  VIADD R16, R21, 0xffffffff ;  /* 0xffffffff15107836 */ /* 0x000fca0000000000 */
[----:B------:R-:W-:Y:S01]  /*4ba0*/  LOP3.LUT R49, R21, R16, RZ, 0xc, !PT ;  /* 0x0000001015317212 */ /* 0x000fe200078e0cff */
[----:B------:R-:W-:Y:S02]  /*4bb0*/  IMAD.MOV.U32 R16, RZ, RZ, 0x1 ;  /* 0x00000001ff107424 */ /* 0x000fe400078e00ff */
[----:B------:R-:W-:Y:S01]  /*4bc0*/  IMAD.MOV.U32 R21, RZ, RZ, -0x1 ;  /* 0xffffffffff157424 */ /* 0x000fe200078e00ff */
[----:B------:R0:W1:Y:S06]  /*4bd0*/  POPC R17, R49 ;  /* 0x0000003100117309 */ /* 0x00006c0000000000 */
[----:B01----:R-:W-:Y:S05]  /*4be0*/  WARPSYNC.COLLECTIVE R21, `(.L_x_148) ;  /* 0x0000000015087348 */ /* 0x003fea0003c00000 */
[----:B-1----:R1:W2:Y:S02]  /*4bf0*/  SHFL.DOWN P3, R22, R20, R16, R17 ;  /* 0x0800001014167389 */ /* 0x0022a40000060011 */
[----:B012---:R-:W-:Y:S05]  /*4c00*/  ENDCOLLECTIVE ;  /* 0x000000000000791b */ /* 0x007fea0003800000 */
.L_x_148:
[----:B------:R-:W-:Y:S01]  /*4c10*/  ISETP.GE.AND P0, PT, R39, R17, PT ;  /* 0x000000112700720c */ /* 0x000fe20003f06270 */
[----:B------:R-:W-:-:S03]  /*4c20*/  IMAD.MOV.U32 R16, RZ, RZ, 0x2 ;  /* 0x00000002ff107424 */ /* 0x000fc600078e00ff */
[----:B------:R-:W-:Y:S02]  /*4c30*/  SEL R22, R22, RZ, !P0 ;  /* 0x000000ff16167207 */ /* 0x000fe40004000000 */
[----:B------:R-:W-:-:S03]  /*4c40*/  ISETP.GT.AND P0, PT, R41, R17, PT ;  /* 0x000000112900720c */ /* 0x000fc60003f04270 */
[----:B------:R-:W-:-:S04]  /*4c50*/  IMAD.IADD R48, R22, 0x1, R29 ;  /* 0x0000000116307824 */ /* 0x000fc800078e021d */
[----:B------:R-:W-:-:S07]  /*4c60*/  IMAD.MOV.U32 R20, RZ, RZ, R48 ;  /* 0x000000ffff147224 */ /* 0x000fce00078e0030 */
[----:B------:R-:W-:Y:S05]  /*4c70*/  WARPSYNC.COLLECTIVE R21, `(.L_x_149) ;  /* 0x0000000015087348 */ /* 0x000fea0003c00000 */
[----:B------:R0:W1:Y:S02]  /*4c80*/  SHFL.DOWN P3, R22, R20, R16, R17 ;  /* 0x0800001014167389 */ /* 0x0000640000060011 */
[----:B01----:R-:W-:Y:S05]  /*4c90*/  ENDCOLLECTIVE ;  /* 0x000000000000791b */ /* 0x003fea0003800000 */
.L_x_149:
        /* <DEDUP_REMOVED lines=8> */
.L_x_150:
        /* <DEDUP_REMOVED lines=8> */
.L_x_151:
        /* <DEDUP_REMOVED lines=8> */
.L_x_152:
[----:B------:R-:W-:Y:S02]  /*4e20*/  SEL R22, R22, RZ, !P0 ;  /* 0x000000ff16167207 */ /* 0x000fe40004000000 */
[----:B------:R-:W-:Y:S02]  /*4e30*/  ISETP.NE.AND P0, PT, R28, 0x65, PT ;  /* 0x000000651c00780c */ /* 0x000fe40003f05270 */
[----:B------:R-:W-:-:S11]  /*4e40*/  IADD3 R46, PT, PT, R29, R22, R46 ;  /* 0x000000161d2e7210 */ /* 0x000fd60007ffe02e */
[----:B------:R-:W-:Y:S05]  /*4e50*/  WARPSYNC.COLLECTIVE R21, `(.L_x_153) ;  /* 0x0000000015087348 */ /* 0x000fea0003c00000 */
[----:B------:R-:W-:Y:S01]  /*4e60*/  VOTE.ALL P0, P0 ;  /* 0x0000000000ff7806 */ /* 0x000fe20000000000 */
[----:B------:R-:W-:-:S12]  /*4e70*/  ENDCOLLECTIVE ;  /* 0x000000000000791b */ /* 0x000fd80003800000 */
.L_x_153:
[----:B------:R-:W-:Y:S05]  /*4e80*/  BRA `(.L_x_154) ;  /* 0xffffffc800507947 */ /* 0x000fea000383ffff */
.L_x_113:
[----:B------:R-:W-:Y:S01]  /*4e90*/  BSSY B0, `(.L_x_155) ;  /* 0x0000006000007945 */ /* 0x000fe20003800000 */
[----:B------:R-:W-:Y:S01]  /*4ea0*/  PLOP3.LUT P0, PT, P0, PT, PT, 0x8, 0x80 ;  /* 0x000000000080781c */ /* 0x000fe2000070e170 */
[----:B------:R-:W-:-:S12]  /*4eb0*/  IMAD.MOV.U32 R21, RZ, RZ, -0x1 ;  /* 0xffffffffff157424 */ /* 0x000fd800078e00ff */
[----:B------:R-:W-:Y:S05]  /*4ec0*/  WARPSYNC.COLLECTIVE R21, `(.L_x_156) ;  /* 0x0000000015087348 */ /* 0x000fea0003c00000 */
[----:B------:R-:W-:Y:S01]  /*4ed0*/  VOTE.ANY P0, P0 ;  /* 0x0000000000ff7806 */ /* 0x000fe20000000100 */
[----:B------:R-:W-:-:S12]  /*4ee0*/  ENDCOLLECTIVE ;  /* 0x000000000000791b */ /* 0x000fd80003800000 */
.L_x_156:
[----:B------:R-:W-:Y:S05]  /*4ef0*/  BSYNC B0 ;  /* 0x0000000000007941 */ /* 0x000fea0003800000 */
.L_x_155:
[----:B------:R-:W-:Y:S05]  /*4f00*/  BRA `(.L_x_157) ;  /* 0xffffffe000907947 */ /* 0x000fea000383ffff */
.L_x_115:
[----:B------:R-:W-:Y:S01]  /*4f10*/  BSSY B0, `(.L_x_158) ;  /* 0x0000006000007945 */ /* 0x000fe20003800000 */
[----:B------:R-:W-:Y:S01]  /*4f20*/  PLOP3.LUT P0, PT, P0, PT, PT, 0x8, 0x80 ;  /* 0x000000000080781c */ /* 0x000fe2000070e170 */
[----:B------:R-:W-:-:S12]  /*4f30*/  IMAD.MOV.U32 R21, RZ, RZ, -0x1 ;  /* 0xffffffffff157424 */ /* 0x000fd800078e00ff */
[----:B------:R-:W-:Y:S05]  /*4f40*/  WARPSYNC.COLLECTIVE R21, `(.L_x_159) ;  /* 0x0000000015087348 */ /* 0x000fea0003c00000 */
[----:B------:R-:W-:Y:S01]  /*4f50*/  VOTE.ANY P0, P0 ;  /* 0x0000000000ff7806 */ /* 0x000fe20000000100 */
[----:B------:R-:W-:-:S12]  /*4f60*/  ENDCOLLECTIVE ;  /* 0x000000000000791b */ /* 0x000fd80003800000 */
.L_x_159:
[----:B------:R-:W-:Y:S05]  /*4f70*/  BSYNC B0 ;  /* 0x0000000000007941 */ /* 0x000fea0003800000 */
.L_x_158:
[----:B------:R-:W-:Y:S05]  /*4f80*/  BRA `(.L_x_160) ;  /* 0xffffffe000e47947 */ /* 0x000fea000383ffff */
.L_x_117:
[----:B------:R-:W0:Y:S01]  /*4f90*/  S2R R26, SR_GEMASK ;  /* 0x00000000001a7919 */ /* 0x000e220000003c00 */
[----:B------:R-:W-:Y:S01]  /*4fa0*/  BSSY B0, `(.L_x_161) ;  /* 0x0000006000007945 */ /* 0x000fe20003800000 */
[----:B------:R-:W-:Y:S01]  /*4fb0*/  PLOP3.LUT P0, PT, P0, PT, PT, 0x8, 0x80 ;  /* 0x000000000080781c */ /* 0x000fe2000070e170 */
[----:B------:R-:W-:-:S12]  /*4fc0*/  IMAD.MOV.U32 R21, RZ, RZ, -0x1 ;  /* 0xffffffffff157424 */ /* 0x000fd800078e00ff */
[----:B0-----:R-:W-:Y:S05]  /*4fd0*/  WARPSYNC.COLLECTIVE R21, `(.L_x_162) ;  /* 0x0000000015087348 */ /* 0x001fea0003c00000 */
[----:B------:R-:W-:Y:S01]  /*4fe0*/  VOTE.ANY R21, PT, P0 ;  /* 0x0000000000157806 */ /* 0x000fe200000e0100 */
[----:B0-----:R-:W-:Y:S06]  /*4ff0*/  ENDCOLLECTIVE ;  /* 0x000000000000791b */ /* 0x001fec0003800000 */
.L_x_162:
[----:B------:R-:W-:Y:S05]  /*5000*/  BSYNC B0 ;  /* 0x0000000000007941 */ /* 0x000fea0003800000 */
.L_x_161:
[----:B------:R-:W-:Y:S01]  /*5010*/  LOP3.LUT R21, R21, 0x80000000, R26, 0xec, !PT ;  /* 0x8000000015157812 */ /* 0x000fe200078eec1a */
[----:B------:R-:W-:-:S04]  /*5020*/  IMAD.MOV.U32 R20, RZ, RZ, R19 ;  /* 0x000000ffff147224 */ /* 0x000fc800078e0013 */
[----:B------:R-:W-:-:S05]  /*5030*/  VIADD R16, R21, 0xffffffff ;  /* 0xffffffff15107836 */ /* 0x000fca0000000000 */
[----:B------:R-:W-:Y:S01]  /*5040*/  LOP3.LUT R47, R21, R16, RZ, 0xc, !PT ;  /* 0x00000010152f7212 */ /* 0x000fe200078e0cff */
[----:B------:R-:W-:Y:S02]  /*5050*/  IMAD.MOV.U32 R16, RZ, RZ, 0x1 ;  /* 0x00000001ff107424 */ /* 0x000fe400078e00ff */
[----:B------:R-:W-:-:S03]  /*5060*/  IMAD.MOV.U32 R21, RZ, RZ, -0x1 ;  /* 0xffffffffff157424 */ /* 0x000fc600078e00ff */
[----:B------:R-:W0:Y:S02]  /*5070*/  POPC R47, R47 ;  /* 0x0000002f002f7309 */ /* 0x000e240000000000 */
[----:B0-----:R-:W-:Y:S01]  /*5080*/  IMAD.MOV.U32 R17, RZ, RZ, R47 ;  /* 0x000000ffff117224 */ /* 0x001fe200078e002f */
[----:B------:R-:W-:-:S13]  /*5090*/  ISETP.GE.AND P0, PT, R38, R47, PT ;  /* 0x0000002f2600720c */ /* 0x000fda0003f06270 */
[----:B------:R-:W-:Y:S05]  /*50a0*/  WARPSYNC.COLLECTIVE R21, `(.L_x_163) ;  /* 0x0000000015087348 */ /* 0x000fea0003c00000 */
[----:B------:R0:W1:Y:S02]  /*50b0*/  SHFL.DOWN P3, R22, R20, R16, R17 ;  /* 0x0800001014167389 */ /* 0x0000640000060011 */
[----:B01----:R-:W-:Y:S05]  /*50c0*/  ENDCOLLECTIVE ;  /* 0x000000000000791b */ /* 0x003fea0003800000 */
.L_x_163:
[----:B------:R-:W-:Y:S01]  /*50d0*/  IMAD.MOV.U32 R16, RZ, RZ, 0x2 ;  /* 0x00000002ff107424 */ /* 0x000fe200078e00ff */
        /* <DEDUP_REMOVED lines=8> */
.L_x_164:
        /* <DEDUP_REMOVED lines=9> */
.L_x_165:
        /* <DEDUP_REMOVED lines=9> */
.L_x_166:
[----:B------:R-:W-:Y:S01]  /*5280*/  IMAD.MOV.U32 R16, RZ, RZ, 0x10 ;  /* 0x00000010ff107424 */ /* 0x000fe200078e00ff */
[----:B------:R-:W-:Y:S02]  /*5290*/  SEL R19, R22, RZ, !P0 ;  /* 0x000000ff16137207 */ /* 0x000fe40004000000 */
[----:B------:R-:W-:Y:S01]  /*52a0*/  ISETP.NE.AND P0, PT, R18, 0x65, PT ;  /* 0x000000651200780c */ /* 0x000fe20003f05270 */
[----:B------:R-:W-:Y:S02]  /*52b0*/  VIADD R18, R38, 0x10 ;  /* 0x0000001026127836 */ /* 0x000fe40000000000 */
[----:B------:R-:W-:-:S03]  /*52c0*/  IMAD.IADD R48, R50, 0x1, R19 ;  /* 0x0000000132307824 */ /* 0x000fc600078e0213 */
[----:B------:R-:W-:Y:S01]  /*52d0*/  ISETP.GT.AND P2, PT, R18, R47, PT ;  /* 0x0000002f1200720c */ /* 0x000fe20003f44270 */
[----:B------:R-:W-:Y:S01]  /*52e0*/  IMAD.MOV.U32 R20, RZ, RZ, R48 ;  /* 0x000000ffff147224 */ /* 0x000fe200078e0030 */
[----:B------:R-:W0:Y:S11]  /*52f0*/  LDC.64 R18, c[0x0][0x390] ;  /* 0x0000e400ff127b82 */ /* 0x000e360000000a00 */
[----:B0-----:R-:W-:Y:S05]  /*5300*/  WARPSYNC.COLLECTIVE R21, `(.L_x_167) ;  /* 0x0000000015087348 */ /* 0x001fea0003c00000 */
[----:B------:R1:W2:Y:S02]  /*5310*/  SHFL.DOWN P3, R22, R20, R16, R17 ;  /* 0x0800001014167389 */ /* 0x0002a40000060011 */
[----:B012---:R-:W-:Y:S05]  /*5320*/  ENDCOLLECTIVE ;  /* 0x000000000000791b */ /* 0x007fea0003800000 */
.L_x_167:
[----:B------:R-:W-:Y:S05]  /*5330*/  WARPSYNC.COLLECTIVE R21, `(.L_x_168) ;  /* 0x0000000015087348 */ /* 0x000fea0003c00000 */
[----:B------:R-:W-:Y:S01]  /*5340*/  VOTE.ALL P0, P0 ;  /* 0x0000000000ff7806 */ /* 0x000fe20000000000 */
[----:B------:R-:W-:-:S12]  /*5350*/  ENDCOLLECTIVE ;  /* 0x000000000000791b */ /* 0x000fd80003800000 */
.L_x_168:
[----:B------:R-:W-:Y:S02]  /*5360*/  SEL R45, R22, RZ, !P2 ;  /* 0x000000ff162d7207 */ /* 0x000fe40005000000 */
[----:B------:R-:W-:-:S03]  /*5370*/  IADD3 R44, P3, PT, R18, 0x100, RZ ;  /* 0x00000100122c7810 */ /* 0x000fc60007f7e0ff */
[----:B------:R-:W-:Y:S02]  /*5380*/  IMAD.IADD R46, R48, 0x1, R45 ;  /* 0x00000001302e7824 */ /* 0x000fe400078e022d */
[----:B------:R-:W-:Y:S01]  /*5390*/  IMAD.X R45, RZ, RZ, R19, P3 ;  /* 0x000000ffff2d7224 */ /* 0x000fe200018e0613 */
[----:B------:R-:W-:Y:S07]  /*53a0*/  BRA `(.L_x_169) ;  /* 0xffffffe000787947 */ /* 0x000fee000383ffff */
.L_x_119:
[----:B------:R-:W-:Y:S01]  /*53b0*/  BSSY B0, `(.L_x_170) ;  /* 0x0000006000007945 */ /* 0x000fe20003800000 */
[----:B------:R-:W-:Y:S01]  /*53c0*/  PLOP3.LUT P0, PT, P0, PT, PT, 0x8, 0x80 ;  /* 0x000000000080781c */ /* 0x000fe2000070e170 */
[----:B------:R-:W-:-:S12]  /*53d0*/  IMAD.MOV.U32 R21, RZ, RZ, -0x1 ;  /* 0xffffffffff157424 */ /* 0x000fd800078e00ff */
[----:B------:R-:W-:Y:S05]  /*53e0*/  WARPSYNC.COLLECTIVE R21, `(.L_x_171) ;  /* 0x0000000015087348 */ /* 0x000fea0003c00000 */
[----:B------:R-:W-:Y:S01]  /*53f0*/  VOTE.ANY P0, P0 ;  /* 0x0000000000ff7806 */ /* 0x000fe20000000100 */
[----:B------:R-:W-:-:S12]  /*5400*/  ENDCOLLECTIVE ;  /* 0x000000000000791b */ /* 0x000fd80003800000 */
.L_x_171:
[----:B------:R-:W-:Y:S05]  /*5410*/  BSYNC B0 ;  /* 0x0000000000007941 */ /* 0x000fea0003800000 */
.L_x_170:
[----:B------:R-:W-:Y:S05]  /*5420*/  BRA `(.L_x_172) ;  /* 0xffffffe000807947 */ /* 0x000fea000383ffff */
.L_x_121:
[----:B------:R-:W-:Y:S01]  /*5430*/  BSSY B0, `(.L_x_173) ;  /* 0x0000006000007945 */ /* 0x000fe20003800000 */
[----:B------:R-:W-:Y:S01]  /*5440*/  PLOP3.LUT P0, PT, P0, PT, PT, 0x8, 0x80 ;  /* 0x000000000080781c */ /* 0x000fe2000070e170 */
[----:B------:R-:W-:-:S12]  /*5450*/  IMAD.MOV.U32 R21, RZ, RZ, -0x1 ;  /* 0xffffffffff157424 */ /* 0x000fd800078e00ff */
[----:B------:R-:W-:Y:S05]  /*5460*/  WARPSYNC.COLLECTIVE R21, `(.L_x_174) ;  /* 0x0000000015087348 */ /* 0x000fea0003c00000 */
[----:B------:R-:W-:Y:S01]  /*5470*/  VOTE.ANY P0, P0 ;  /* 0x0000000000ff7806 */ /* 0x000fe20000000100 */
[----:B------:R-:W-:-:S12]  /*5480*/  ENDCOLLECTIVE ;  /* 0x000000000000791b */ /* 0x000fd80003800000 */
.L_x_174:
[----:B------:R-:W-:Y:S05]  /*5490*/  BSYNC B0 ;  /* 0x0000000000007941 */ /* 0x000fea0003800000 */
.L_x_173:
[----:B------:R-:W-:Y:S05]  /*54a0*/  BRA `(.L_x_175) ;  /* 0xffffffe000d47947 */ /* 0x000fea000383ffff */
.L_x_123:
[----:B------:R-:W-:Y:S01]  /*54b0*/  BSSY B0, `(.L_x_176) ;  /* 0x0000006000007945 */ /* 0x000fe20003800000 */
[----:B------:R-:W-:Y:S01]  /*54c0*/  PLOP3.LUT P0, PT, P0, PT, PT, 0x8, 0x80 ;  /* 0x000000000080781c */ /* 0x000fe2000070e170 */
[----:B------:R-:W-:-:S12]  /*54d0*/  IMAD.MOV.U32 R21, RZ, RZ, -0x1 ;  /* 0xffffffffff157424 */ /* 0x000fd800078e00ff */
[----:B------:R-:W-:Y:S05]  /*54e0*/  WARPSYNC.COLLECTIVE R21, `(.L_x_177) ;  /* 0x0000000015087348 */ /* 0x000fea0003c00000 */
[----:B------:R-:W-:Y:S01]  /*54f0*/  VOTE.ANY R21, PT, P0 ;  /* 0x0000000000157806 */ /* 0x000fe200000e0100 */
[----:B------:R-:W-:Y:S06]  /*5500*/  ENDCOLLECTIVE ;  /* 0x000000000000791b */ /* 0x000fec0003800000 */
.L_x_177:
[----:B------:R-:W-:Y:S05]  /*5510*/  BSYNC B0 ;  /* 0x0000000000007941 */ /* 0x000fea0003800000 */
.L_x_176:
        /* <DEDUP_REMOVED lines=11> */
.L_x_178:
        /* <DEDUP_REMOVED lines=10> */
.L_x_179:
[----:B------:R-:W-:Y:S01]  /*5670*/  IMAD.MOV.U32 R16, RZ, RZ, 0x4 ;  /* 0x00000004ff107424 */ /* 0x000fe200078e00ff */
[----:B------:R-:W-:Y:S01]  /*5680*/  SEL R19, R22, RZ, !P0 ;  /* 0x000000ff16137207 */ /* 0x000fe20004000000 */
[----:B------:R-:W-:-:S04]  /*5690*/  VIADD R22, R38, 0x4 ;  /* 0x0000000426167836 */ /* 0x000fc80000000000 */
[----:B------:R-:W-:Y:S01]  /*56a0*/  IMAD.IADD R50, R48, 0x1, R19 ;  /* 0x0000000130327824 */ /* 0x000fe200078e0213 */
[----:B------:R-:W-:Y:S01]  /*56b0*/  ISETP.GT.AND P0, PT, R22, R17, PT ;  /* 0x000000111600720c */ /* 0x000fe20003f04270 */
[----:B------:R-:W-:Y:S02]  /*56c0*/  VIADD R48, R38, 0x10 ;  /* 0x0000001026307836 */ /* 0x000fe40000000000 */
[----:B------:R-:W-:-:S10]  /*56d0*/  IMAD.MOV.U32 R20, RZ, RZ, R50 ;  /* 0x000000ffff147224 */ /* 0x000fd400078e0032 */
[----:B------:R-:W-:Y:S05]  /*56e0*/  WARPSYNC.COLLECTIVE R21, `(.L_x_180) ;  /* 0x0000000015087348 */ /* 0x000fea0003c00000 */
[----:B------:R0:W1:Y:S02]  /*56f0*/  SHFL.DOWN P3, R22, R20, R16, R17 ;  /* 0x0800001014167389 */ /* 0x0000640000060011 */
[----:B01----:R-:W-:Y:S05]  /*5700*/  ENDCOLLECTIVE ;  /* 0x000000000000791b */ /* 0x003fea0003800000 */
.L_x_180:
        /* <DEDUP_REMOVED lines=9> */
.L_x_181:
        /* <DEDUP_REMOVED lines=8> */
.L_x_182:
[----:B------:R-:W-:Y:S02]  /*5820*/  SEL R22, R22, RZ, !P0 ;  /* 0x000000ff16167207 */ /* 0x000fe40004000000 */
[----:B------:R-:W-:Y:S02]  /*5830*/  ISETP.NE.AND P0, PT, R18, 0x65, PT ;  /* 0x000000651200780c */ /* 0x000fe40003f05270 */
[----:B------:R-:W-:-:S11]  /*5840*/  IADD3 R46, PT, PT, R19, R22, R46 ;  /* 0x00000016132e7210 */ /* 0x000fd60007ffe02e */
[----:B------:R-:W-:Y:S05]  /*5850*/  WARPSYNC.COLLECTIVE R21, `(.L_x_183) ;  /* 0x0000000015087348 */ /* 0x000fea0003c00000 */
[----:B------:R-:W-:Y:S01]  /*5860*/  VOTE.ALL P0, P0 ;  /* 0x0000000000ff7806 */ /* 0x000fe20000000000 */
[----:B------:R-:W-:-:S12]  /*5870*/  ENDCOLLECTIVE ;  /* 0x000000000000791b */ /* 0x000fd80003800000 */
.L_x_183:
[----:B------:R-:W-:Y:S05]  /*5880*/  BRA `(.L_x_184) ;  /* 0xffffffe0006c7947 */ /* 0x000fea000383ffff */
.L_x_185:
        /* <DEDUP_REMOVED lines=15> */
.L_x_189:


//--------------------- .text._ZN3cub18CUB_300001_SM_10006detail4scan20DeviceScanInitKernelINS0_13ScanTileStateIiLb1EEEEEvT_i --------------------------
	.section	.text._ZN3cub18CUB_300001_SM_10006detail4scan20DeviceScanInitKernelINS0_13ScanTileStateIiLb1EEEEEvT_i,"ax",@progbits
	.align	128
        .global         _ZN3cub18CUB_300001_SM_10006detail4scan20DeviceScanInitKernelINS0_13ScanTileStateIiLb1EEEEEvT_i
        .type           _ZN3cub18CUB_300001_SM_10006detail4scan20DeviceScanInitKernelINS0_13ScanTileStateIiLb1EEEEEvT_i,@function
        .size           _ZN3cub18CUB_300001_SM_10006detail4scan20DeviceScanInitKernelINS0_13ScanTileStateIiLb1EEEEEvT_i,(.L_x_190 - _ZN3cub18CUB_300001_SM_10006detail4scan20DeviceScanInitKernelINS0_13ScanTileStateIiLb1EEEEEvT_i)
        .other          _ZN3cub18CUB_300001_SM_10006detail4scan20DeviceScanInitKernelINS0_13ScanTileStateIiLb1EEEEEvT_i,@"STO_CUDA_ENTRY STV_DEFAULT"
_ZN3cub18CUB_300001_SM_10006detail4scan20DeviceScanInitKernelINS0_13ScanTileStateIiLb1EEEEEvT_i:
.text._ZN3cub18CUB_300001_SM_10006detail4scan20DeviceScanInitKernelINS0_13ScanTileStateIiLb1EEEEEvT_i:
[----:B------:R-:W-:Y:S01]  /*0000*/  LDC R1, c[0x0][0x37c] ;  /* 0x0000df00ff017b82 */ /* 0x000fe20000000800 */
[----:B------:R-:W0:Y:S07]  /*0010*/  S2R R0, SR_TID.X ;  /* 0x0000000000007919 */ /* 0x000e2e0000002100 */
[----:B------:R-:W1:Y:S01]  /*0020*/  S2UR UR6, SR_CTAID.X ;  /* 0x00000000000679c3 */ /* 0x000e620000002500 */
[----:B------:R-:W2:Y:S07]  /*0030*/  LDCU UR4, c[0x0][0x388] ;  /* 0x00007100ff0477ac */ /* 0x000eae0008000800 */
[----:B------:R-:W1:Y:S01]  /*0040*/  LDC R5, c[0x0][0x360] ;  /* 0x0000d800ff057b82 */ /* 0x000e620000000800 */
[----:B0-----:R-:W-:Y:S01]  /*0050*/  ISETP.GT.U32.AND P0, PT, R0, 0x1f, PT ;  /* 0x0000001f0000780c */ /* 0x001fe20003f04070 */
[----:B-1----:R-:W-:-:S03]  /*0060*/  IMAD R5, R5, UR6, R0 ;  /* 0x0000000605057c24 */ /* 0x002fc6000f8e0200 */
[----:B------:R-:W-:Y:S02]  /*0070*/  ISETP.NE.OR P0, PT, RZ, UR6, P0 ;  /* 0x00000006ff007c0c */ /* 0x000fe40008705670 */
[----:B--2---:R-:W-:Y:S01]  /*0080*/  ISETP.GE.AND P1, PT, R5, UR4, PT ;  /* 0x0000000405007c0c */ /* 0x004fe2000bf26270 */
[----:B------:R-:W0:-:S12]  /*0090*/  LDCU.64 UR4, c[0x0][0x358] ;  /* 0x00006b00ff0477ac */ /* 0x000e180008000a00 */
[----:B------:R-:W1:Y:S01]  /*00a0*/  @!P1 LDC.64 R2, c[0x0][0x380] ;  /* 0x0000e000ff029b82 */ /* 0x000e620000000a00 */
[----:B------:R-:W-:Y:S01]  /*00b0*/  @!P1 MOV R4, 0x63 ;  /* 0x0000006300049802 */ /* 0x000fe20000000f00 */
[----:B-1----:R-:W-:-:S04]  /*00c0*/  @!P1 IMAD.WIDE R2, R5, 0x8, R2 ;  /* 0x0000000805029825 */ /* 0x002fc800078e0202 */
[----:B------:R-:W-:-:S05]  /*00d0*/  HFMA2 R5, -RZ, RZ, 0, 0 ;  /* 0x00000000ff057431 */ /* 0x000fca00000001ff */
[----:B0-----:R0:W-:Y:S01]  /*00e0*/  @!P1 STG.E.64 desc[UR4][R2.64+0x100], R4 ;  /* 0x0001000402009986 */ /* 0x0011e2000c101b04 */
[----:B------:R-:W-:Y:S05]  /*00f0*/  @P0 EXIT ;  /* 0x000000000000094d */ /* 0x000fea0003800000 */
[----:B0-----:R-:W0:Y:S02]  /*0100*/  LDC.64 R2, c[0x0][0x380] ;  /* 0x0000e000ff027b82 */ /* 0x001e240000000a00 */
[----:B0-----:R-:W-:-:S05]  /*0110*/  IMAD.WIDE.U32 R2, R0, 0x8, R2 ;  /* 0x0000000800027825 */ /* 0x001fca00078e0002 */
[----:B------:R-:W-:Y:S01]  /*0120*/  STG.E.64 desc[UR4][R2.64], RZ ;  /* 0x000000ff02007986 */ /* 0x000fe2000c101b04 */
[----:B------:R-:W-:Y:S05]  /*0130*/  EXIT ;  /* 0x000000000000794d */ /* 0x000fea0003800000 */
.L_x_186:
        /* <DEDUP_REMOVED lines=12> */
.L_x_190:


//--------------------- .text._ZN3cub18CUB_300001_SM_10006detail11EmptyKernelIvEEvv --------------------------
	.section	.text._ZN3cub18CUB_300001_SM_10006detail11EmptyKernelIvEEvv,"ax",@progbits
	.align	128
        .global         _ZN3cub18CUB_300001_SM_10006detail11EmptyKernelIvEEvv
        .type           _ZN3cub18CUB_300001_SM_10006detail11EmptyKernelIvEEvv,@function
        .size           _ZN3cub18CUB_300001_SM_10006detail11EmptyKernelIvEEvv,(.L_x_191 - _ZN3cub18CUB_300001_SM_10006detail11EmptyKernelIvEEvv)
        .other          _ZN3cub18CUB_300001_SM_10006detail11EmptyKernelIvEEvv,@"STO_CUDA_ENTRY STV_DEFAULT"
_ZN3cub18CUB_300001_SM_10006detail11EmptyKernelIvEEvv:
.text._ZN3cub18CUB_300001_SM_10006detail11EmptyKernelIvEEvv:
[----:B------:R-:W-:Y:S01]  /*0000*/  LDC R1, c[0x0][0x37c] ;  /* 0x0000df00ff017b82 */ /* 0x000fe20000000800 */
[----:B------:R-:W-:Y:S05]  /*0010*/  EXIT ;  /* 0x000000000000794d */ /* 0x000fea0003800000 */
.L_x_187:
        /* <DEDUP_REMOVED lines=14> */
.L_x_191:


//--------------------- .nv.shared._ZN3cub18CUB_300001_SM_10006detail4scan16DeviceScanKernelINS2_10policy_hubIiiimN4cuda3std3__44plusIvEEE10Policy1000EN6thrust24THRUST_300001_SM_1000_NS10device_ptrIiEESF_NS0_13ScanTileStateIiLb1EEES9_NS0_8NullTypeEmiLb0ESI_EEvT0_T1_T2_iT3_T4_T5_ --------------------------
	.section	.nv.shared._ZN3cub18CUB_300001_SM_10006detail4scan16DeviceScanKernelINS2_10policy_hubIiiimN4cuda3std3__44plusIvEEE10Policy1000EN6thrust24THRUST_300001_SM_1000_NS10device_ptrIiEESF_NS0_13ScanTileStateIiLb1EEES9_NS0_8NullTypeEmiLb0ESI_EEvT0_T1_T2_iT3_T4_T5_,"aw",@nobits
	.sectionflags	@""
	.align	16
.nv.shared._ZN3cub18CUB_300001_SM_10006detail4scan16DeviceScanKernelINS2_10policy_hubIiiimN4cuda3std3__44plusIvEEE10Policy1000EN6thrust24THRUST_300001_SM_1000_NS10device_ptrIiEESF_NS0_13ScanTileStateIiLb1EEES9_NS0_8NullTypeEmiLb0ESI_EEvT0_T1_T2_iT3_T4_T5_:
	.zero		32656


//--------------------- .nv.shared.reserved.0     --------------------------
	.section	.nv.shared.reserved.0,"aw",@nobits
	.weak		__nv_reservedSMEM_offset_0_alias
	.size		__nv_reservedSMEM_offset_0_alias, 0, 64
	.other		__nv_reservedSMEM_offset_0_alias,@"STO_CUDA_RESERVED_SHARED STV_DEFAULT"
__nv_reservedSMEM_offset_0_alias:
	.zero		0
	.zero		64


//--------------------- .nv.global                --------------------------
	.section	.nv.global,"aw",@nobits
.nv.global:
	.type		_ZN30_INTERNAL_e34b3768_4_k_cu_main6thrust24THRUST_300001_SM_1000_NS3seqE,@object
	.size		_ZN30_INTERNAL_e34b3768_4_k_cu_main6thrust24THRUST_300001_SM_1000_NS3seqE,(_ZN30_INTERNAL_e34b3768_4_k_cu_main4cuda3std3__48in_placeE - _ZN30_INTERNAL_e34b3768_4_k_cu_main6thrust24THRUST_300001_SM_1000_NS3seqE)
_ZN30_INTERNAL_e34b3768_4_k_cu_main6thrust24THRUST_300001_SM_1000_NS3seqE:
	.zero		1
	.type		_ZN30_INTERNAL_e34b3768_4_k_cu_main4cuda3std3__48in_placeE,@object
	.size		_ZN30_INTERNAL_e34b3768_4_k_cu_main4cuda3std3__48in_placeE,(_ZN30_INTERNAL_e34b3768_4_k_cu_main4cuda3std6ranges3__45__cpo4sizeE - _ZN30_INTERNAL_e34b3768_4_k_cu_main4cuda3std3__48in_placeE)
_ZN30_INTERNAL_e34b3768_4_k_cu_main4cuda3std3__48in_placeE:
	.zero		1
	.type		_ZN30_INTERNAL_e34b3768_4_k_cu_main4cuda3std6ranges3__45__cpo4sizeE,@object
	.size		_ZN30_INTERNAL_e34b3768_4_k_cu_main4cuda3std6ranges3__45__cpo4sizeE,(_ZN30_INTERNAL_e34b3768_4_k_cu_main6thrust24THRUST_300001_SM_1000_NS12placeholders2_3E - _ZN30_INTERNAL_e34b3768_4_k_cu_main4cuda3std6ranges3__45__cpo4sizeE)
_ZN30_INTERNAL_e34b3768_4_k_cu_main4cuda3std6ranges3__45__cpo4sizeE:
	.zero		1
	.type		_ZN30_INTERNAL_e34b3768_4_k_cu_main6thrust24THRUST_300001_SM_1000_NS12placeholders2_3E,@object
	.size		_ZN30_INTERNAL_e34b3768_4_k_cu_main6thrust24THRUST_300001_SM_1000_NS12placeholders2_3E,(_ZN30_INTERNAL_e34b3768_4_k_cu_main4cuda3std3__45__cpo6cbeginE - _ZN30_INTERNAL_e34b3768_4_k_cu_main6thrust24THRUST_300001_SM_1000_NS12placeholders2_3E)
_ZN30_INTERNAL_e34b3768_4_k_cu_main6thrust24THRUST_300001_SM_1000_NS12placeholders2_3E:
	.zero		1
	.type		_ZN30_INTERNAL_e34b3768_4_k_cu_main4cuda3std3__45__cpo6cbeginE,@object
	.size		_ZN30_INTERNAL_e34b3768_4_k_cu_main4cuda3std3__45__cpo6cbeginE,(_ZN30_INTERNAL_e34b3768_4_k_cu_main4cuda3std6ranges3__45__cpo6cbeginE - _ZN30_INTERNAL_e34b3768_4_k_cu_main4cuda3std3__45__cpo6cbeginE)
_ZN30_INTERNAL_e34b3768_4_k_cu_main4cuda3std3__45__cpo6cbeginE:
	.zero		1
	.type		_ZN30_INTERNAL_e34b3768_4_k_cu_main4cuda3std6ranges3__45__cpo6cbeginE,@object
	.size		_ZN30_INTERNAL_e34b3768_4_k_cu_main4cuda3std6ranges3__45__cpo6cbeginE,(_ZN30_INTERNAL_e34b3768_4_k_cu_main6thrust24THRUST_300001_SM_1000_NS12placeholders2_7E - _ZN30_INTERNAL_e34b3768_4_k_cu_main4cuda3std6ranges3__45__cpo6cbeginE)
_ZN30_INTERNAL_e34b3768_4_k_cu_main4cuda3std6ranges3__45__cpo6cbeginE:
	.zero		1
	.type		_ZN30_INTERNAL_e34b3768_4_k_cu_main6thrust24THRUST_300001_SM_1000_NS12placeholders2_7E,@object
	.size		_ZN30_INTERNAL_e34b3768_4_k_cu_main6thrust24THRUST_300001_SM_1000_NS12placeholders2_7E,(_ZN30_INTERNAL_e34b3768_4_k_cu_main4cuda3std3__45__cpo7crbeginE - _ZN30_INTERNAL_e34b3768_4_k_cu_main6thrust24THRUST_300001_SM_1000_NS12placeholders2_7E)
_ZN30_INTERNAL_e34b3768_4_k_cu_main6thrust24THRUST_300001_SM_1000_NS12placeholders2_7E:
	.zero		1
	.type		_ZN30_INTERNAL_e34b3768_4_k_cu_main4cuda3std3__45__cpo7crbeginE,@object
	.size		_ZN30_INTERNAL_e34b3768_4_k_cu_main4cuda3std3__45__cpo7crbeginE,(_ZN30_INTERNAL_e34b3768_4_k_cu_main4cuda3std6ranges3__45__cpo4nextE - _ZN30_INTERNAL_e34b3768_4_k_cu_main4cuda3std3__45__cpo7crbeginE)
_ZN30_INTERNAL_e34b3768_4_k_cu_main4cuda3std3__45__cpo7crbeginE:
	.zero		1
	.type		_ZN30_INTERNAL_e34b3768_4_k_cu_main4cuda3std6ranges3__45__cpo4nextE,@object
	.size		_ZN30_INTERNAL_e34b3768_4_k_cu_main4cuda3std6ranges3__45__cpo4nextE,(_ZN30_INTERNAL_e34b3768_4_k_cu_main4cuda3std6ranges3__45__cpo4swapE - _ZN30_INTERNAL_e34b3768_4_k_cu_main4cuda3std6ranges3__45__cpo4nextE)
_ZN30_INTERNAL_e34b3768_4_k_cu_main4cuda3std6ranges3__45__cpo4nextE:
	.zero		1
	.type		_ZN30_INTERNAL_e34b3768_4_k_cu_main4cuda3std6ranges3__45__cpo4swapE,@object
	.size		_ZN30_INTERNAL_e34b3768_4_k_cu_main4cuda3std6ranges3__45__cpo4swapE,(_ZN30_INTERNAL_e34b3768_4_k_cu_main6thrust24THRUST_300001_SM_1000_NS8cuda_cub10par_nosyncE - _ZN30_INTERNAL_e34b3768_4_k_cu_main4cuda3std6ranges3__45__cpo4swapE)
_ZN30_INTERNAL_e34b3768_4_k_cu_main4cuda3std6ranges3__45__cpo4swapE:
	.zero		1
	.type		_ZN30_INTERNAL_e34b3768_4_k_cu_main6thrust24THRUST_300001_SM_1000_NS8cuda_cub10par_nosyncE,@object
	.size		_ZN30_INTERNAL_e34b3768_4_k_cu_main6thrust24THRUST_300001_SM_1000_NS8cuda_cub10par_nosyncE,(_ZN30_INTERNAL_e34b3768_4_k_cu_main6thrust24THRUST_300001_SM_1000_NS12placeholders2_9E - _ZN30_INTERNAL_e34b3768_4_k_cu_main6thrust24THRUST_300001_SM_1000_NS8cuda_cub10par_nosyncE)
_ZN30_INTERNAL_e34b3768_4_k_cu_main6thrust24THRUST_300001_SM_1000_NS8cuda_cub10par_nosyncE:
	.zero		1
	.type		_ZN30_INTERNAL_e34b3768_4_k_cu_main6thrust24THRUST_300001_SM_1000_NS12placeholders2_9E,@object
	.size		_ZN30_INTERNAL_e34b3768_4_k_cu_main6thrust24THRUST_300001_SM_1000_NS12placeholders2_9E,(_ZN30_INTERNAL_e34b3768_4_k_cu_main4cuda3std3__432_GLOBAL__N__e34b3768_4_k_cu_main6ignoreE - _ZN30_INTERNAL_e34b3768_4_k_cu_main6thrust24THRUST_300001_SM_1000_NS12placeholders2_9E)
_ZN30_INTERNAL_e34b3768_4_k_cu_main6thrust24THRUST_300001_SM_1000_NS12placeholders2_9E:
	.zero		1
	.type		_ZN30_INTERNAL_e34b3768_4_k_cu_main4cuda3std3__432_GLOBAL__N__e34b3768_4_k_cu_main6ignoreE,@object
	.size		_ZN30_INTERNAL_e34b3768_4_k_cu_main4cuda3std3__432_GLOBAL__N__e34b3768_4_k_cu_main6ignoreE,(_ZN30_INTERNAL_e34b3768_4_k_cu_main4cuda3std6ranges3__45__cpo4dataE - _ZN30_INTERNAL_e34b3768_4_k_cu_main4cuda3std3__432_GLOBAL__N__e34b3768_4_k_cu_main6ignoreE)
_ZN30_INTERNAL_e34b3768_4_k_cu_main4cuda3std3__432_GLOBAL__N__e34b3768_4_k_cu_main6ignoreE:
	.zero		1
	.type		_ZN30_INTERNAL_e34b3768_4_k_cu_main4cuda3std6ranges3__45__cpo4dataE,@object
	.size		_ZN30_INTERNAL_e34b3768_4_k_cu_main4cuda3std6ranges3__45__cpo4dataE,(_ZN30_INTERNAL_e34b3768_4_k_cu_main6thrust24THRUST_300001_SM_1000_NS12placeholders2_1E - _ZN30_INTERNAL_e34b3768_4_k_cu_main4cuda3std6ranges3__45__cpo4dataE)
_ZN30_INTERNAL_e34b3768_4_k_cu_main4cuda3std6ranges3__45__cpo4dataE:
	.zero		1
	.type		_ZN30_INTERNAL_e34b3768_4_k_cu_main6thrust24THRUST_300001_SM_1000_NS12placeholders2_1E,@object
	.size		_ZN30_INTERNAL_e34b3768_4_k_cu_main6thrust24THRUST_300001_SM_1000_NS12placeholders2_1E,(_ZN30_INTERNAL_e34b3768_4_k_cu_main4cuda3std3__45__cpo5beginE - _ZN30_INTERNAL_e34b3768_4_k_cu_main6thrust24THRUST_300001_SM_1000_NS12placeholders2_1E)
_ZN30_INTERNAL_e34b3768_4_k_cu_main6thrust24THRUST_300001_SM_1000_NS12placeholders2_1E:
	.zero		1
	.type		_ZN30_INTERNAL_e34b3768_4_k_cu_main4cuda3std3__45__cpo5beginE,@object
	.size		_ZN30_INTERNAL_e34b3768_4_k_cu_main4cuda3std3__45__cpo5beginE,(_ZN30_INTERNAL_e34b3768_4_k_cu_main4cuda3std6ranges3__45__cpo5beginE - _ZN30_INTERNAL_e34b3768_4_k_cu_main4cuda3std3__45__cpo5beginE)
_ZN30_INTERNAL_e34b3768_4_k_cu_main4cuda3std3__45__cpo5beginE:
	.zero		1
	.type		_ZN30_INTERNAL_e34b3768_4_k_cu_main4cuda3std6ranges3__45__cpo5beginE,@object
	.size		_ZN30_INTERNAL_e34b3768_4_k_cu_main4cuda3std6ranges3__45__cpo5beginE,(_ZN30_INTERNAL_e34b3768_4_k_cu_main6thrust24THRUST_300001_SM_1000_NS12placeholders2_5E - _ZN30_INTERNAL_e34b3768_4_k_cu_main4cuda3std6ranges3__45__cpo5beginE)
_ZN30_INTERNAL_e34b3768_4_k_cu_main4cuda3std6ranges3__45__cpo5beginE:
	.zero		1
	.type		_ZN30_INTERNAL_e34b3768_4_k_cu_main6thrust24THRUST_300001_SM_1000_NS12placeholders2_5E,@object
	.size		_ZN30_INTERNAL_e34b3768_4_k_cu_main6thrust24THRUST_300001_SM_1000_NS12placeholders2_5E,(_ZN30_INTERNAL_e34b3768_4_k_cu_main4cuda3std3__45__cpo6rbeginE - _ZN30_INTERNAL_e34b3768_4_k_cu_main6thrust24THRUST_300001_SM_1000_NS12placeholders2_5E)
_ZN30_INTERNAL_e34b3768_4_k_cu_main6thrust24THRUST_300001_SM_1000_NS12placeholders2_5E:
	.zero		1
	.type		_ZN30_INTERNAL_e34b3768_4_k_cu_main4cuda3std3__45__cpo6rbeginE,@object
	.size		_ZN30_INTERNAL_e34b3768_4_k_cu_main4cuda3std3__45__cpo6rbeginE,(_ZN30_INTERNAL_e34b3768_4_k_cu_main4cuda3std6ranges3__45__cpo7advanceE - _ZN30_INTERNAL_e34b3768_4_k_cu_main4cuda3std3__45__cpo6rbeginE)
_ZN30_INTERNAL_e34b3768_4_k_cu_main4cuda3std3__45__cpo6rbeginE:
	.zero		1
	.type		_ZN30_INTERNAL_e34b3768_4_k_cu_main4cuda3std6ranges3__45__cpo7advanceE,@object
	.size		_ZN30_INTERNAL_e34b3768_4_k_cu_main4cuda3std6ranges3__45__cpo7advanceE,(_ZN30_INTERNAL_e34b3768_4_k_cu_main4cuda3std3__47nulloptE - _ZN30_INTERNAL_e34b3768_4_k_cu_main4cuda3std6ranges3__45__cpo7advanceE)
_ZN30_INTERNAL_e34b3768_4_k_cu_main4cuda3std6ranges3__45__cpo7advanceE:
	.zero		1
	.type		_ZN30_INTERNAL_e34b3768_4_k_cu_main4cuda3std3__47nulloptE,@object
	.size		_ZN30_INTERNAL_e34b3768_4_k_cu_main4cuda3std3__47nulloptE,(_ZN30_INTERNAL_e34b3768_4_k_cu_main4cuda3std6ranges3__45__cpo8distanceE - _ZN30_INTERNAL_e34b3768_4_k_cu_main4cuda3std3__47nulloptE)
_ZN30_INTERNAL_e34b3768_4_k_cu_main4cuda3std3__47nulloptE:
	.zero		1
	.type		_ZN30_INTERNAL_e34b3768_4_k_cu_main4cuda3std6ranges3__45__cpo8distanceE,@object
	.size		_ZN30_INTERNAL_e34b3768_4_k_cu_main4cuda3std6ranges3__45__cpo8distanceE,(_ZN30_INTERNAL_e34b3768_4_k_cu_main6thrust24THRUST_300001_SM_1000_NS12placeholders3_10E - _ZN30_INTERNAL_e34b3768_4_k_cu_main4cuda3std6ranges3__45__cpo8distanceE)
_ZN30_INTERNAL_e34b3768_4_k_cu_main4cuda3std6ranges3__45__cpo8distanceE:
	.zero		1
	.type		_ZN30_INTERNAL_e34b3768_4_k_cu_main6thrust24THRUST_300001_SM_1000_NS12placeholders3_10E,@object
	.size		_ZN30_INTERNAL_e34b3768_4_k_cu_main6thrust24THRUST_300001_SM_1000_NS12placeholders3_10E,(_ZN30_INTERNAL_e34b3768_4_k_cu_main4cuda3std3__419piecewise_constructE - _ZN30_INTERNAL_e34b3768_4_k_cu_main6thrust24THRUST_300001_SM_1000_NS12placeholders3_10E)
_ZN30_INTERNAL_e34b3768_4_k_cu_main6thrust24THRUST_300001_SM_1000_NS12placeholders3_10E:
	.zero		1
	.type		_ZN30_INTERNAL_e34b3768_4_k_cu_main4cuda3std3__419piecewise_constructE,@object
	.size		_ZN30_INTERNAL_e34b3768_4_k_cu_main4cuda3std3__419piecewise_constructE,(_ZN30_INTERNAL_e34b3768_4_k_cu_main4cuda3std6ranges3__45__cpo5cdataE - _ZN30_INTERNAL_e34b3768_4_k_cu_main4cuda3std3__419piecewise_constructE)
_ZN30_INTERNAL_e34b3768_4_k_cu_main4cuda3std3__419piecewise_constructE:
	.zero		1
	.type		_ZN30_INTERNAL_e34b3768_4_k_cu_main4cuda3std6ranges3__45__cpo5cdataE,@object
	.size		_ZN30_INTERNAL_e34b3768_4_k_cu_main4cuda3std6ranges3__45__cpo5cdataE,(_ZN30_INTERNAL_e34b3768_4_k_cu_main6thrust24THRUST_300001_SM_1000_NS12placeholders2_2E - _ZN30_INTERNAL_e34b3768_4_k_cu_main4cuda3std6ranges3__45__cpo5cdataE)
_ZN30_INTERNAL_e34b3768_4_k_cu_main4cuda3std6ranges3__45__cpo5cdataE:
	.zero		1
	.type		_ZN30_INTERNAL_e34b3768_4_k_cu_main6thrust24THRUST_300001_SM_1000_NS12placeholders2_2E,@object
	.size		_ZN30_INTERNAL_e34b3768_4_k_cu_main6thrust24THRUST_300001_SM_1000_NS12placeholders2_2E,(_ZN30_INTERNAL_e34b3768_4_k_cu_main4cuda3std3__45__cpo3endE - _ZN30_INTERNAL_e34b3768_4_k_cu_main6thrust24THRUST_300001_SM_1000_NS12placeholders2_2E)
_ZN30_INTERNAL_e34b3768_4_k_cu_main6thrust24THRUST_300001_SM_1000_NS12placeholders2_2E:
	.zero		1
	.type		_ZN30_INTERNAL_e34b3768_4_k_cu_main4cuda3std3__45__cpo3endE,@object
	.size		_ZN30_INTERNAL_e34b3768_4_k_cu_main4cuda3std3__45__cpo3endE,(_ZN30_INTERNAL_e34b3768_4_k_cu_main4cuda3std6ranges3__45__cpo3endE - _ZN30_INTERNAL_e34b3768_4_k_cu_main4cuda3std3__45__cpo3endE)
_ZN30_INTERNAL_e34b3768_4_k_cu_main4cuda3std3__45__cpo3endE:
	.zero		1
	.type		_ZN30_INTERNAL_e34b3768_4_k_cu_main4cuda3std6ranges3__45__cpo3endE,@object
	.size		_ZN30_INTERNAL_e34b3768_4_k_cu_main4cuda3std6ranges3__45__cpo3endE,(_ZN30_INTERNAL_e34b3768_4_k_cu_main6thrust24THRUST_300001_SM_1000_NS12placeholders2_6E - _ZN30_INTERNAL_e34b3768_4_k_cu_main4cuda3std6ranges3__45__cpo3endE)
_ZN30_INTERNAL_e34b3768_4_k_cu_main4cuda3std6ranges3__45__cpo3endE:
	.zero		1
	.type		_ZN30_INTERNAL_e34b3768_4_k_cu_main6thrust24THRUST_300001_SM_1000_NS12placeholders2_6E,@object
	.size		_ZN30_INTERNAL_e34b3768_4_k_cu_main6thrust24THRUST_300001_SM_1000_NS12placeholders2_6E,(_ZN30_INTERNAL_e34b3768_4_k_cu_main4cuda3std3__45__cpo4rendE - _ZN30_INTERNAL_e34b3768_4_k_cu_main6thrust24THRUST_300001_SM_1000_NS12placeholders2_6E)
_ZN30_INTERNAL_e34b3768_4_k_cu_main6thrust24THRUST_300001_SM_1000_NS12placeholders2_6E:
	.zero		1
	.type		_ZN30_INTERNAL_e34b3768_4_k_cu_main4cuda3std3__45__cpo4rendE,@object
	.size		_ZN30_INTERNAL_e34b3768_4_k_cu_main4cuda3std3__45__cpo4rendE,(_ZN30_INTERNAL_e34b3768_4_k_cu_main4cuda3std6ranges3__45__cpo9iter_swapE - _ZN30_INTERNAL_e34b3768_4_k_cu_main4cuda3std3__45__cpo4rendE)
_ZN30_INTERNAL_e34b3768_4_k_cu_main4cuda3std3__45__cpo4rendE:
	.zero		1
	.type		_ZN30_INTERNAL_e34b3768_4_k_cu_main4cuda3std6ranges3__45__cpo9iter_swapE,@object
	.size		_ZN30_INTERNAL_e34b3768_4_k_cu_main4cuda3std6ranges3__45__cpo9iter_swapE,(_ZN30_INTERNAL_e34b3768_4_k_cu_main4cuda3std3__48unexpectE - _ZN30_INTERNAL_e34b3768_4_k_cu_main4cuda3std6ranges3__45__cpo9iter_swapE)
_ZN30_INTERNAL_e34b3768_4_k_cu_main4cuda3std6ranges3__45__cpo9iter_swapE:
	.zero		1
	.type		_ZN30_INTERNAL_e34b3768_4_k_cu_main4cuda3std3__48unexpectE,@object
	.size		_ZN30_INTERNAL_e34b3768_4_k_cu_main4cuda3std3__48unexpectE,(_ZN30_INTERNAL_e34b3768_4_k_cu_main6thrust24THRUST_300001_SM_1000_NS8cuda_cub3parE - _ZN30_INTERNAL_e34b3768_4_k_cu_main4cuda3std3__48unexpectE)
_ZN30_INTERNAL_e34b3768_4_k_cu_main4cuda3std3__48unexpectE:
	.zero		1
	.type		_ZN30_INTERNAL_e34b3768_4_k_cu_main6thrust24THRUST_300001_SM_1000_NS8cuda_cub3parE,@object
	.size		_ZN30_INTERNAL_e34b3768_4_k_cu_main6thrust24THRUST_300001_SM_1000_NS8cuda_cub3parE,(_ZN30_INTERNAL_e34b3768_4_k_cu_main6thrust24THRUST_300001_SM_1000_NS12placeholders2_4E - _ZN30_INTERNAL_e34b3768_4_k_cu_main6thrust24THRUST_300001_SM_1000_NS8cuda_cub3parE)
_ZN30_INTERNAL_e34b3768_4_k_cu_main6thrust24THRUST_300001_SM_1000_NS8cuda_cub3parE:
	.zero		1
	.type		_ZN30_INTERNAL_e34b3768_4_k_cu_main6thrust24THRUST_300001_SM_1000_NS12placeholders2_4E,@object
	.size		_ZN30_INTERNAL_e34b3768_4_k_cu_main6thrust24THRUST_300001_SM_1000_NS12placeholders2_4E,(_ZN30_INTERNAL_e34b3768_4_k_cu_main4cuda3std3__45__cpo4cendE - _ZN30_INTERNAL_e34b3768_4_k_cu_main6thrust24THRUST_300001_SM_1000_NS12placeholders2_4E)
_ZN30_INTERNAL_e34b3768_4_k_cu_main6thrust24THRUST_300001_SM_1000_NS12placeholders2_4E:
	.zero		1
	.type		_ZN30_INTERNAL_e34b3768_4_k_cu_main4cuda3std3__45__cpo4cendE,@object
	.size		_ZN30_INTERNAL_e34b3768_4_k_cu_main4cuda3std3__45__cpo4cendE,(_ZN30_INTERNAL_e34b3768_4_k_cu_main4cuda3std6ranges3__45__cpo4cendE - _ZN30_INTERNAL_e34b3768_4_k_cu_main4cuda3std3__45__cpo4cendE)
_ZN30_INTERNAL_e34b3768_4_k_cu_main4cuda3std3__45__cpo4cendE:
	.zero		1
	.type		_ZN30_INTERNAL_e34b3768_4_k_cu_main4cuda3std6ranges3__45__cpo4cendE,@object
	.size		_ZN30_INTERNAL_e34b3768_4_k_cu_main4cuda3std6ranges3__45__cpo4cendE,(_ZN30_INTERNAL_e34b3768_4_k_cu_main4cuda3std3__420unreachable_sentinelE - _ZN30_INTERNAL_e34b3768_4_k_cu_main4cuda3std6ranges3__45__cpo4cendE)
_ZN30_INTERNAL_e34b3768_4_k_cu_main4cuda3std6ranges3__45__cpo4cendE:
	.zero		1
	.type		_ZN30_INTERNAL_e34b3768_4_k_cu_main4cuda3std3__420unreachable_sentinelE,@object
	.size		_ZN30_INTERNAL_e34b3768_4_k_cu_main4cuda3std3__420unreachable_sentinelE,(_ZN30_INTERNAL_e34b3768_4_k_cu_main4cuda3std6ranges3__45__cpo5ssizeE - _ZN30_INTERNAL_e34b3768_4_k_cu_main4cuda3std3__420unreachable_sentinelE)
_ZN30_INTERNAL_e34b3768_4_k_cu_main4cuda3std3__420unreachable_sentinelE:
	.zero		1
	.type		_ZN30_INTERNAL_e34b3768_4_k_cu_main4cuda3std6ranges3__45__cpo5ssizeE,@object
	.size		_ZN30_INTERNAL_e34b3768_4_k_cu_main4cuda3std6ranges3__45__cpo5ssizeE,(_ZN30_INTERNAL_e34b3768_4_k_cu_main6thrust24THRUST_300001_SM_1000_NS12placeholders2_8E - _ZN30_INTERNAL_e34b3768_4_k_cu_main4cuda3std6ranges3__45__cpo5ssizeE)
_ZN30_INTERNAL_e34b3768_4_k_cu_main4cuda3std6ranges3__45__cpo5ssizeE:
	.zero		1
	.type		_ZN30_INTERNAL_e34b3768_4_k_cu_main6thrust24THRUST_300001_SM_1000_NS12placeholders2_8E,@object
	.size		_ZN30_INTERNAL_e34b3768_4_k_cu_main6thrust24THRUST_300001_SM_1000_NS12placeholders2_8E,(_ZN30_INTERNAL_e34b3768_4_k_cu_main4cuda3std3__45__cpo5crendE - _ZN30_INTERNAL_e34b3768_4_k_cu_main6thrust24THRUST_300001_SM_1000_NS12placeholders2_8E)
_ZN30_INTERNAL_e34b3768_4_k_cu_main6thrust24THRUST_300001_SM_1000_NS12placeholders2_8E:
	.zero		1
	.type		_ZN30_INTERNAL_e34b3768_4_k_cu_main4cuda3std3__45__cpo5crendE,@object
	.size		_ZN30_INTERNAL_e34b3768_4_k_cu_main4cuda3std3__45__cpo5crendE,(_ZN30_INTERNAL_e34b3768_4_k_cu_main4cuda3std6ranges3__45__cpo4prevE - _ZN30_INTERNAL_e34b3768_4_k_cu_main4cuda3std3__45__cpo5crendE)
_ZN30_INTERNAL_e34b3768_4_k_cu_main4cuda3std3__45__cpo5crendE:
	.zero		1
	.type		_ZN30_INTERNAL_e34b3768_4_k_cu_main4cuda3std6ranges3__45__cpo4prevE,@object
	.size		_ZN30_INTERNAL_e34b3768_4_k_cu_main4cuda3std6ranges3__45__cpo4prevE,(_ZN30_INTERNAL_e34b3768_4_k_cu_main4cuda3std6ranges3__45__cpo9iter_moveE - _ZN30_INTERNAL_e34b3768_4_k_cu_main4cuda3std6ranges3__45__cpo4prevE)
_ZN30_INTERNAL_e34b3768_4_k_cu_main4cuda3std6ranges3__45__cpo4prevE:
	.zero		1
	.type		_ZN30_INTERNAL_e34b3768_4_k_cu_main4cuda3std6ranges3__45__cpo9iter_moveE,@object
	.size		_ZN30_INTERNAL_e34b3768_4_k_cu_main4cuda3std6ranges3__45__cpo9iter_moveE,(_ZN30_INTERNAL_e34b3768_4_k_cu_main6thrust24THRUST_300001_SM_1000_NS6system6detail10sequential3seqE - _ZN30_INTERNAL_e34b3768_4_k_cu_main4cuda3std6ranges3__45__cpo9iter_moveE)
_ZN30_INTERNAL_e34b3768_4_k_cu_main4cuda3std6ranges3__45__cpo9iter_moveE:
	.zero		1
	.type		_ZN30_INTERNAL_e34b3768_4_k_cu_main6thrust24THRUST_300001_SM_1000_NS6system6detail10sequential3seqE,@object
	.size		_ZN30_INTERNAL_e34b3768_4_k_cu_main6thrust24THRUST_300001_SM_1000_NS6system6detail10sequential3seqE,(.L_31 - _ZN30_INTERNAL_e34b3768_4_k_cu_main6thrust24THRUST_300001_SM_1000_NS6system6detail10sequential3seqE)
_ZN30_INTERNAL_e34b3768_4_k_cu_main6thrust24THRUST_300001_SM_1000_NS6system6detail10sequential3seqE:
	.zero		1
.L_31:


//--------------------- .nv.shared._ZN3cub18CUB_300001_SM_10006detail4scan16DeviceScanKernelINS2_10policy_hubIiiijN4cuda3std3__44plusIvEEE10Policy1000EN6thrust24THRUST_300001_SM_1000_NS10device_ptrIiEESF_NS0_13ScanTileStateIiLb1EEES9_NS0_8NullTypeEjiLb0ESI_EEvT0_T1_T2_iT3_T4_T5_ --------------------------
	.section	.nv.shared._ZN3cub18CUB_300001_SM_10006detail4scan16DeviceScanKernelINS2_10policy_hubIiiijN4cuda3std3__44plusIvEEE10Policy1000EN6thrust24THRUST_300001_SM_1000_NS10device_ptrIiEESF_NS0_13ScanTileStateIiLb1EEES9_NS0_8NullTypeEjiLb0ESI_EEvT0_T1_T2_iT3_T4_T5_,"aw",@nobits
	.sectionflags	@""
	.align	16
.nv.shared._ZN3cub18CUB_300001_SM_10006detail4scan16DeviceScanKernelINS2_10policy_hubIiiijN4cuda3std3__44plusIvEEE10Policy1000EN6thrust24THRUST_300001_SM_1000_NS10device_ptrIiEESF_NS0_13ScanTileStateIiLb1EEES9_NS0_8NullTypeEjiLb0ESI_EEvT0_T1_T2_iT3_T4_T5_:
	.zero		34832


//--------------------- .nv.constant0._ZN3cub18CUB_300001_SM_10006detail4scan16DeviceScanKernelINS2_10policy_hubIiiimN4cuda3std3__44plusIvEEE10Policy1000EN6thrust24THRUST_300001_SM_1000_NS10device_ptrIiEESF_NS0_13ScanTileStateIiLb1EEES9_NS0_8NullTypeEmiLb0ESI_EEvT0_T1_T2_iT3_T4_T5_ --------------------------
	.section	.nv.constant0._ZN3cub18CUB_300001_SM_10006detail4scan16DeviceScanKernelINS2_10policy_hubIiiimN4cuda3std3__44plusIvEEE10Policy1000EN6thrust24THRUST_300001_SM_1000_NS10device_ptrIiEESF_NS0_13ScanTileStateIiLb1EEES9_NS0_8NullTypeEmiLb0ESI_EEvT0_T1_T2_iT3_T4_T5_,"a",@progbits
	.sectionflags	@""
	.align	4
.nv.constant0._ZN3cub18CUB_300001_SM_10006detail4scan16DeviceScanKernelINS2_10policy_hubIiiimN4cuda3std3__44plusIvEEE10Policy1000EN6thrust24THRUST_300001_SM_1000_NS10device_ptrIiEESF_NS0_13ScanTileStateIiLb1EEES9_NS0_8NullTypeEmiLb0ESI_EEvT0_T1_T2_iT3_T4_T5_:
	.zero		936


//--------------------- .nv.constant0._ZN3cub18CUB_300001_SM_10006detail4scan16DeviceScanKernelINS2_10policy_hubIiiijN4cuda3std3__44plusIvEEE10Policy1000EN6thrust24THRUST_300001_SM_1000_NS10device_ptrIiEESF_NS0_13ScanTileStateIiLb1EEES9_NS0_8NullTypeEjiLb0ESI_EEvT0_T1_T2_iT3_T4_T5_ --------------------------
	.section	.nv.constant0._ZN3cub18CUB_300001_SM_10006detail4scan16DeviceScanKernelINS2_10policy_hubIiiijN4cuda3std3__44plusIvEEE10Policy1000EN6thrust24THRUST_300001_SM_1000_NS10device_ptrIiEESF_NS0_13ScanTileStateIiLb1EEES9_NS0_8NullTypeEjiLb0ESI_EEvT0_T1_T2_iT3_T4_T5_,"a",@progbits
	.sectionflags	@""
	.align	4
.nv.constant0._ZN3cub18CUB_300001_SM_10006detail4scan16DeviceScanKernelINS2_10policy_hubIiiijN4cuda3std3__44plusIvEEE10Policy1000EN6thrust24THRUST_300001_SM_1000_NS10device_ptrIiEESF_NS0_13ScanTileStateIiLb1EEES9_NS0_8NullTypeEjiLb0ESI_EEvT0_T1_T2_iT3_T4_T5_:
	.zero		932


//--------------------- .nv.constant0._ZN3cub18CUB_300001_SM_10006detail4scan20DeviceScanInitKernelINS0_13ScanTileStateIiLb1EEEEEvT_i --------------------------
	.section	.nv.constant0._ZN3cub18CUB_300001_SM_10006detail4scan20DeviceScanInitKernelINS0_13ScanTileStateIiLb1EEEEEvT_i,"a",@progbits
	.sectionflags	@""
	.align	4
.nv.constant0._ZN3cub18CUB_300001_SM_10006detail4scan20DeviceScanInitKernelINS0_13ScanTileStateIiLb1EEEEEvT_i:
	.zero		908


//--------------------- .nv.constant0._ZN3cub18CUB_300001_SM_10006detail11EmptyKernelIvEEvv --------------------------
	.section	.nv.constant0._ZN3cub18CUB_300001_SM_10006detail11EmptyKernelIvEEvv,"a",@progbits
	.sectionflags	@""
	.align	4
.nv.constant0._ZN3cub18CUB_300001_SM_10006detail11EmptyKernelIvEEvv:
	.zero		896


//--------------------- SYMBOLS --------------------------

	.type		.nv.reservedSmem.offset0,@object
	.size		.nv.reservedSmem.offset0,0x4
	.type		.nv.reservedSmem.cap,@object
	.size		.nv.reservedSmem.cap,0x4
